	.target	sm_100a

	.elftype	@"ET_EXEC"


//--------------------- .note.nv.tkinfo           --------------------------
	.section	.note.nv.tkinfo,"",@"SHT_NOTE"
	.sectionflags	@"SHF_NOTE_NV_TKINFO"
	.tkinfo
        /*0018*/ 	.word	0x00000002
        /*0030*/ 	.string	""
        /*0030*/ 	.string	"ptxas"
        /*0030*/ 	.string	"Cuda compilation tools, release 13.0, V13.0.88"
        /*0030*/ 	.string	"Build cuda_13.0.r13.0/compiler.36424714_0"
        /*0030*/ 	.string	"-arch sm_100a -m 64 "



//--------------------- .note.nv.cuinfo           --------------------------
	.section	.note.nv.cuinfo,"",@"SHT_NOTE"
	.sectionflags	@"SHF_NOTE_NV_CUINFO"
        /*0018*/ 	.short	0x0002
        /*001a*/ 	.short	0x0064
        /*001c*/ 	.short	0x0082
	.zero		2


//--------------------- .nv.info                  --------------------------
	.section	.nv.info,"",@"SHT_CUDA_INFO"
	.align	4


	//----- nvinfo : EIATTR_REGCOUNT
	.align		4
        /*0000*/ 	.byte	0x04, 0x2f
        /*0002*/ 	.short	(.L_19 - .L_18)
	.align		4
.L_18:
        /*0004*/ 	.word	index@(_ZN7cutlass13device_kernelINS_4gemm6kernel13GemmUniversalIN4cute5tupleIJiiiiEEENS1_10collective13CollectiveMmaINS1_35MainloopSm100TmaUmmaWarpSpecializedILi12ELi2ELi4ENS5_IJNS4_1CILi4EEENSA_ILi2EEENSA_ILi1EEEEEEEENS5_IJNSA_ILi128EEESG_NSA_ILi32EEEEEENS_10tfloat32_tENS5_IJlSD_lEEESJ_SK_NS4_8TiledMMAINS4_8MMA_AtomIJNS4_23SM100_MMA_TF32_2x1SM_SSISJ_SJ_fLi128ELi128ELNS4_4UMMA5MajorE0ELSP_0ELNSO_7ScaleInE0ELSQ_0EEEEEENS4_6LayoutINS5_IJSD_SD_SD_EEENS5_IJNSA_ILi0EEESV_SV_EEEEENS5_IJNS4_10UnderscoreESY_SY_EEEEENS4_28SM100_TMA_2SM_LOAD_MULTICASTENS4_14ComposedLayoutINS4_7SwizzleILi3ELi4ELi3EEENS4_18smem_ptr_flag_bitsILi32EEENST_INS5_IJNSA_ILi8EEESH_EEENS5_IJSH_SD_EEEEEEEvNS4_8identityES11_S1B_vS1C_EENS_8epilogue10collective18CollectiveEpilogueINS1E_23Sm100TmaWarpSpecializedILi4ELi2ELi16ELb1ELb0EEEJNS5_IJNSA_ILi64EEESG_SH_EEENS5_IJNST_IS1J_SD_EENST_INS5_IJNSA_ILi16EEESC_EEENS5_IJSD_S1J_EEEEEEEESJ_SK_SJ_SK_NS1E_6fusion15FusionCallbacksIS1I_NS1R_17LinearCombinationISJ_fSJ_fLNS_15FloatRoundStyleE2EEES1K_S1Q_JEEENS4_5SM1004TMEM4LOAD26SM100_TMEM_LOAD_32dp32b16xENS4_13SM90_TMA_LOADENS12_INS13_ILi2ELi4ELi3EEES16_NST_INS5_IJS17_S1M_EEENS5_IJS1M_SD_EEEEEEENS4_39AutoVectorizingCopyWithAssumedAlignmentILi128EEENS4_14SM90_TMA_STOREES26_S28_S28_EEEvvEEEEvNT_6ParamsE)
        /*0008*/ 	.word	0x0000004d


	//----- nvinfo : EIATTR_FRAME_SIZE
	.align		4
.L_19:
        /*000c*/ 	.byte	0x04, 0x11
        /*000e*/ 	.short	(.L_21 - .L_20)
	.align		4
.L_20:
        /*0010*/ 	.word	index@($__internal_2_$__cuda_sm10x_tcgen05_guardrail_trap_unallocated_columns_being_dealloced)
        /*0014*/ 	.word	0x00000000


	//----- nvinfo : EIATTR_FRAME_SIZE
	.align		4
.L_21:
        /*0018*/ 	.byte	0x04, 0x11
        /*001a*/ 	.short	(.L_23 - .L_22)
	.align		4
.L_22:
        /*001c*/ 	.word	index@($__internal_1_$__cuda_sm10x_tcgen05_guardrail_trap_phase_invalid_during_alloc)
        /*0020*/ 	.word	0x00000000


	//----- nvinfo : EIATTR_FRAME_SIZE
	.align		4
.L_23:
        /*0024*/ 	.byte	0x04, 0x11
        /*0026*/ 	.short	(.L_25 - .L_24)
	.align		4
.L_24:
        /*0028*/ 	.word	index@($__internal_0_$__cuda_sm10x_tcgen05_guardrail_trap_col_being_dealloced_not_returned_by_alloc)
        /*002c*/ 	.word	0x00000000


	//----- nvinfo : EIATTR_FRAME_SIZE
	.align		4
.L_25:
        /*0030*/ 	.byte	0x04, 0x11
        /*0032*/ 	.short	(.L_27 - .L_26)
	.align		4
.L_26:
        /*0034*/ 	.word	index@(_ZN7cutlass13device_kernelINS_4gemm6kernel13GemmUniversalIN4cute5tupleIJiiiiEEENS1_10collective13CollectiveMmaINS1_35MainloopSm100TmaUmmaWarpSpecializedILi12ELi2ELi4ENS5_IJNS4_1CILi4EEENSA_ILi2EEENSA_ILi1EEEEEEEENS5_IJNSA_ILi128EEESG_NSA_ILi32EEEEEENS_10tfloat32_tENS5_IJlSD_lEEESJ_SK_NS4_8TiledMMAINS4_8MMA_AtomIJNS4_23SM100_MMA_TF32_2x1SM_SSISJ_SJ_fLi128ELi128ELNS4_4UMMA5MajorE0ELSP_0ELNSO_7ScaleInE0ELSQ_0EEEEEENS4_6LayoutINS5_IJSD_SD_SD_EEENS5_IJNSA_ILi0EEESV_SV_EEEEENS5_IJNS4_10UnderscoreESY_SY_EEEEENS4_28SM100_TMA_2SM_LOAD_MULTICASTENS4_14ComposedLayoutINS4_7SwizzleILi3ELi4ELi3EEENS4_18smem_ptr_flag_bitsILi32EEENST_INS5_IJNSA_ILi8EEESH_EEENS5_IJSH_SD_EEEEEEEvNS4_8identityES11_S1B_vS1C_EENS_8epilogue10collective18CollectiveEpilogueINS1E_23Sm100TmaWarpSpecializedILi4ELi2ELi16ELb1ELb0EEEJNS5_IJNSA_ILi64EEESG_SH_EEENS5_IJNST_IS1J_SD_EENST_INS5_IJNSA_ILi16EEESC_EEENS5_IJSD_S1J_EEEEEEEESJ_SK_SJ_SK_NS1E_6fusion15FusionCallbacksIS1I_NS1R_17LinearCombinationISJ_fSJ_fLNS_15FloatRoundStyleE2EEES1K_S1Q_JEEENS4_5SM1004TMEM4LOAD26SM100_TMEM_LOAD_32dp32b16xENS4_13SM90_TMA_LOADENS12_INS13_ILi2ELi4ELi3EEES16_NST_INS5_IJS17_S1M_EEENS5_IJS1M_SD_EEEEEEENS4_39AutoVectorizingCopyWithAssumedAlignmentILi128EEENS4_14SM90_TMA_STOREES26_S28_S28_EEEvvEEEEvNT_6ParamsE)
        /*0038*/ 	.word	0x00000000


	//----- nvinfo : EIATTR_MIN_STACK_SIZE
	.align		4
.L_27:
        /*003c*/ 	.byte	0x04, 0x12
        /*003e*/ 	.short	(.L_29 - .L_28)
	.align		4
.L_28:
        /*0040*/ 	.word	index@(_ZN7cutlass13device_kernelINS_4gemm6kernel13GemmUniversalIN4cute5tupleIJiiiiEEENS1_10collective13CollectiveMmaINS1_35MainloopSm100TmaUmmaWarpSpecializedILi12ELi2ELi4ENS5_IJNS4_1CILi4EEENSA_ILi2EEENSA_ILi1EEEEEEEENS5_IJNSA_ILi128EEESG_NSA_ILi32EEEEEENS_10tfloat32_tENS5_IJlSD_lEEESJ_SK_NS4_8TiledMMAINS4_8MMA_AtomIJNS4_23SM100_MMA_TF32_2x1SM_SSISJ_SJ_fLi128ELi128ELNS4_4UMMA5MajorE0ELSP_0ELNSO_7ScaleInE0ELSQ_0EEEEEENS4_6LayoutINS5_IJSD_SD_SD_EEENS5_IJNSA_ILi0EEESV_SV_EEEEENS5_IJNS4_10UnderscoreESY_SY_EEEEENS4_28SM100_TMA_2SM_LOAD_MULTICASTENS4_14ComposedLayoutINS4_7SwizzleILi3ELi4ELi3EEENS4_18smem_ptr_flag_bitsILi32EEENST_INS5_IJNSA_ILi8EEESH_EEENS5_IJSH_SD_EEEEEEEvNS4_8identityES11_S1B_vS1C_EENS_8epilogue10collective18CollectiveEpilogueINS1E_23Sm100TmaWarpSpecializedILi4ELi2ELi16ELb1ELb0EEEJNS5_IJNSA_ILi64EEESG_SH_EEENS5_IJNST_IS1J_SD_EENST_INS5_IJNSA_ILi16EEESC_EEENS5_IJSD_S1J_EEEEEEEESJ_SK_SJ_SK_NS1E_6fusion15FusionCallbacksIS1I_NS1R_17LinearCombinationISJ_fSJ_fLNS_15FloatRoundStyleE2EEES1K_S1Q_JEEENS4_5SM1004TMEM4LOAD26SM100_TMEM_LOAD_32dp32b16xENS4_13SM90_TMA_LOADENS12_INS13_ILi2ELi4ELi3EEES16_NST_INS5_IJS17_S1M_EEENS5_IJS1M_SD_EEEEEEENS4_39AutoVectorizingCopyWithAssumedAlignmentILi128EEENS4_14SM90_TMA_STOREES26_S28_S28_EEEvvEEEEvNT_6ParamsE)
        /*0044*/ 	.word	0x00000000
.L_29:


//--------------------- .nv.compat                --------------------------
	.section	.nv.compat,"",@"SHT_CUDA_COMPAT_INFO"
	.align	4
        /*0000*/ 	.byte	0x02, 0x09, 0x01, 0x00, 0x02, 0x02, 0x02, 0x00, 0x02, 0x05, 0x05, 0x00, 0x03, 0x07, 0x01, 0x01
        /*0010*/ 	.byte	0x02, 0x03, 0x01, 0x00, 0x02, 0x06, 0x01, 0x00, 0x04, 0x0b, 0x08, 0x00, 0x09, 0x00, 0x00, 0x00
        /*0020*/ 	.byte	0x00, 0x00, 0x00, 0x00


//--------------------- .nv.info._ZN7cutlass13device_kernelINS_4gemm6kernel13GemmUniversalIN4cute5tupleIJiiiiEEENS1_10collective13CollectiveMmaINS1_35MainloopSm100TmaUmmaWarpSpecializedILi12ELi2ELi4ENS5_IJNS4_1CILi4EEENSA_ILi2EEENSA_ILi1EEEEEEEENS5_IJNSA_ILi128EEESG_NSA_ILi32EEEEEENS_10tfloat32_tENS5_IJlSD_lEEESJ_SK_NS4_8TiledMMAINS4_8MMA_AtomIJNS4_23SM100_MMA_TF32_2x1SM_SSISJ_SJ_fLi128ELi128ELNS4_4UMMA5MajorE0ELSP_0ELNSO_7ScaleInE0ELSQ_0EEEEEENS4_6LayoutINS5_IJSD_SD_SD_EEENS5_IJNSA_ILi0EEESV_SV_EEEEENS5_IJNS4_10UnderscoreESY_SY_EEEEENS4_28SM100_TMA_2SM_LOAD_MULTICASTENS4_14ComposedLayoutINS4_7SwizzleILi3ELi4ELi3EEENS4_18smem_ptr_flag_bitsILi32EEENST_INS5_IJNSA_ILi8EEESH_EEENS5_IJSH_SD_EEEEEEEvNS4_8identityES11_S1B_vS1C_EENS_8epilogue10collective18CollectiveEpilogueINS1E_23Sm100TmaWarpSpecializedILi4ELi2ELi16ELb1ELb0EEEJNS5_IJNSA_ILi64EEESG_SH_EEENS5_IJNST_IS1J_SD_EENST_INS5_IJNSA_ILi16EEESC_EEENS5_IJSD_S1J_EEEEEEEESJ_SK_SJ_SK_NS1E_6fusion15FusionCallbacksIS1I_NS1R_17LinearCombinationISJ_fSJ_fLNS_15FloatRoundStyleE2EEES1K_S1Q_JEEENS4_5SM1004TMEM4LOAD26SM100_TMEM_LOAD_32dp32b16xENS4_13SM90_TMA_LOADENS12_INS13_ILi2ELi4ELi3EEES16_NST_INS5_IJS17_S1M_EEENS5_IJS1M_SD_EEEEEEENS4_39AutoVectorizingCopyWithAssumedAlignmentILi128EEENS4_14SM90_TMA_STOREES26_S28_S28_EEEvvEEEEvNT_6ParamsE --------------------------
	.section	.nv.info._ZN7cutlass13device_kernelINS_4gemm6kernel13GemmUniversalIN4cute5tupleIJiiiiEEENS1_10collective13CollectiveMmaINS1_35MainloopSm100TmaUmmaWarpSpecializedILi12ELi2ELi4ENS5_IJNS4_1CILi4EEENSA_ILi2EEENSA_ILi1EEEEEEEENS5_IJNSA_ILi128EEESG_NSA_ILi32EEEEEENS_10tfloat32_tENS5_IJlSD_lEEESJ_SK_NS4_8TiledMMAINS4_8MMA_AtomIJNS4_23SM100_MMA_TF32_2x1SM_SSISJ_SJ_fLi128ELi128ELNS4_4UMMA5MajorE0ELSP_0ELNSO_7ScaleInE0ELSQ_0EEEEEENS4_6LayoutINS5_IJSD_SD_SD_EEENS5_IJNSA_ILi0EEESV_SV_EEEEENS5_IJNS4_10UnderscoreESY_SY_EEEEENS4_28SM100_TMA_2SM_LOAD_MULTICASTENS4_14ComposedLayoutINS4_7SwizzleILi3ELi4ELi3EEENS4_18smem_ptr_flag_bitsILi32EEENST_INS5_IJNSA_ILi8EEESH_EEENS5_IJSH_SD_EEEEEEEvNS4_8identityES11_S1B_vS1C_EENS_8epilogue10collective18CollectiveEpilogueINS1E_23Sm100TmaWarpSpecializedILi4ELi2ELi16ELb1ELb0EEEJNS5_IJNSA_ILi64EEESG_SH_EEENS5_IJNST_IS1J_SD_EENST_INS5_IJNSA_ILi16EEESC_EEENS5_IJSD_S1J_EEEEEEEESJ_SK_SJ_SK_NS1E_6fusion15FusionCallbacksIS1I_NS1R_17LinearCombinationISJ_fSJ_fLNS_15FloatRoundStyleE2EEES1K_S1Q_JEEENS4_5SM1004TMEM4LOAD26SM100_TMEM_LOAD_32dp32b16xENS4_13SM90_TMA_LOADENS12_INS13_ILi2ELi4ELi3EEES16_NST_INS5_IJS17_S1M_EEENS5_IJS1M_SD_EEEEEEENS4_39AutoVectorizingCopyWithAssumedAlignmentILi128EEENS4_14SM90_TMA_STOREES26_S28_S28_EEEvvEEEEvNT_6ParamsE,"",@"SHT_CUDA_INFO"
	.sectionflags	@""
	.align	4


	//----- nvinfo : EIATTR_CUDA_API_VERSION
	.align		4
        /*0000*/ 	.byte	0x04, 0x37
        /*0002*/ 	.short	(.L_31 - .L_30)
.L_30:
        /*0004*/ 	.word	0x00000082


	//----- nvinfo : EIATTR_KPARAM_INFO
	.align		4
.L_31:
        /*0008*/ 	.byte	0x04, 0x17
        /*000a*/ 	.short	(.L_33 - .L_32)
.L_32:
        /*000c*/ 	.word	0x00000000
        /*0010*/ 	.short	0x0000
        /*0012*/ 	.short	0x0000
        /*0014*/ 	.byte	0x00, 0xf0, 0x01, 0x20


	//----- nvinfo : EIATTR_AT_ENTRY_FRAGMENTS
	.align		4
.L_33:
        /*0018*/ 	.byte	0x04, 0x4f
        /*001a*/ 	.short	(.L_35 - .L_34)


	//   ....[0]....
.L_34:
        /*001c*/ 	.word	0x00000007


	//----- nvinfo : EIATTR_RESERVED_SMEM_USED
	.align		4
.L_35:
        /*0020*/ 	.byte	0x01, 0x41
	.zero		2


	//----- nvinfo : EIATTR_SPARSE_MMA_MASK
	.align		4
        /*0024*/ 	.byte	0x03, 0x50
        /*0026*/ 	.short	0x0000


	//----- nvinfo : EIATTR_TCGEN05_2CTA_USED
	.align		4
        /*0028*/ 	.byte	0x01, 0x52
	.zero		2


	//----- nvinfo : EIATTR_MAXREG_COUNT
	.align		4
        /*002c*/ 	.byte	0x03, 0x1b
        /*002e*/ 	.short	0x00ff


	//----- nvinfo : EIATTR_NUM_BARRIERS
	.align		4
        /*0030*/ 	.byte	0x02, 0x4c
        /*0032*/ 	.byte	0x07
	.zero		1


	//----- nvinfo : EIATTR_EXTERNS
	.align		4
        /*0034*/ 	.byte	0x04, 0x0f
        /*0036*/ 	.short	(.L_37 - .L_36)


	//   ....[0]....
	.align		4
.L_36:
        /*0038*/ 	.word	index@(__assertfail)


	//----- nvinfo : EIATTR_MERCURY_ISA_VERSION
	.align		4
.L_37:
        /*003c*/ 	.byte	0x03, 0x5f
        /*003e*/ 	.short	0x0101


	//----- nvinfo : EIATTR_INT_WARP_WIDE_INSTR_OFFSETS
	.align		4
        /*0040*/ 	.byte	0x04, 0x31
        /*0042*/ 	.short	(.L_39 - .L_38)


	//   ....[0]....
.L_38:
        /*0044*/ 	.word	0x00000e90


	//   ....[1]....
        /*0048*/ 	.word	0x00000f30


	//   ....[2]....
        /*004c*/ 	.word	0x00004a60


	//   ....[3]....
        /*0050*/ 	.word	0x00004a90


	//   ....[4]....
        /*0054*/ 	.word	0x00004ab0


	//   ....[5]....
        /*0058*/ 	.word	0x000055f0


	//   ....[6]....
        /*005c*/ 	.word	0x00005690


	//   ....[7]....
        /*0060*/ 	.word	0x00005750


	//   ....[8]....
        /*0064*/ 	.word	0x000057c0


	//   ....[9]....
        /*0068*/ 	.word	0x00005880


	//   ....[10]....
        /*006c*/ 	.word	0x00005920


	//   ....[11]....
        /*0070*/ 	.word	0x00005990


	//   ....[12]....
        /*0074*/ 	.word	0x00005a50


	//   ....[13]....
        /*0078*/ 	.word	0x00005af0


	//   ....[14]....
        /*007c*/ 	.word	0x00005b90


	//   ....[15]....
        /*0080*/ 	.word	0x00005c80


	//   ....[16]....
        /*0084*/ 	.word	0x00005d50


	//----- nvinfo : EIATTR_COOP_GROUP_MASK_REGIDS
	.align		4
.L_39:
        /*0088*/ 	.byte	0x04, 0x29
        /*008a*/ 	.short	(.L_41 - .L_40)


	//   ....[0]....
.L_40:
        /*008c*/ 	.word	0xffffffff


	//   ....[1]....
        /*0090*/ 	.word	0xffffffff


	//   ....[2]....
        /*0094*/ 	.word	0xffffffff


	//   ....[3]....
        /*0098*/ 	.word	0xffffffff


	//   ....[4]....
        /*009c*/ 	.word	0xffffffff


	//   ....[5]....
        /*00a0*/ 	.word	0xffffffff


	//   ....[6]....
        /*00a4*/ 	.word	0xffffffff


	//   ....[7]....
        /*00a8*/ 	.word	0xffffffff


	//   ....[8]....
        /*00ac*/ 	.word	0xffffffff


	//   ....[9]....
        /*00b0*/ 	.word	0xffffffff


	//   ....[10]....
        /*00b4*/ 	.word	0xffffffff


	//   ....[11]....
        /*00b8*/ 	.word	0xffffffff


	//   ....[12]....
        /*00bc*/ 	.word	0xffffffff


	//   ....[13]....
        /*00c0*/ 	.word	0xffffffff


	//----- nvinfo : EIATTR_COOP_GROUP_INSTR_OFFSETS
	.align		4
.L_41:
        /*00c4*/ 	.byte	0x04, 0x28
        /*00c6*/ 	.short	(.L_43 - .L_42)


	//   ....[0]....
.L_42:
        /*00c8*/ 	.word	0x000000b0


	//   ....[1]....
        /*00cc*/ 	.word	0x00000510


	//   ....[2]....
        /*00d0*/ 	.word	0x00000800


	//   ....[3]....
        /*00d4*/ 	.word	0x00000990


	//   ....[4]....
        /*00d8*/ 	.word	0x00000a80


	//   ....[5]....
        /*00dc*/ 	.word	0x00000be0


	//   ....[6]....
        /*00e0*/ 	.word	0x00000d70


	//   ....[7]....
        /*00e4*/ 	.word	0x00000fb0


	//   ....[8]....
        /*00e8*/ 	.word	0x00002510


	//   ....[9]....
        /*00ec*/ 	.word	0x00003840


	//   ....[10]....
        /*00f0*/ 	.word	0x00003d10


	//   ....[11]....
        /*00f4*/ 	.word	0x00003d40


	//   ....[12]....
        /*00f8*/ 	.word	0x00004960


	//   ....[13]....
        /*00fc*/ 	.word	0x00004b70


	//----- nvinfo : EIATTR_VRC_CTA_INIT_COUNT
	.align		4
.L_43:
        /*0100*/ 	.byte	0x02, 0x4a
        /*0102*/ 	.byte	0x80
	.zero		1


	//----- nvinfo : EIATTR_SYSCALL_OFFSETS
	.align		4
        /*0104*/ 	.byte	0x04, 0x46
        /*0106*/ 	.short	(.L_45 - .L_44)


	//   ....[0]....
.L_44:
        /*0108*/ 	.word	0x00006910


	//   ....[1]....
        /*010c*/ 	.word	0x00006a00


	//   ....[2]....
        /*0110*/ 	.word	0x00007160


	//   ....[3]....
        /*0114*/ 	.word	0x00007b30


	//   ....[4]....
        /*0118*/ 	.word	0x000084e0


	//   ....[5]....
        /*011c*/ 	.word	0x00008e90


	//----- nvinfo : EIATTR_MBARRIER_INSTR_OFFSETS
	.align		4
.L_45:
        /*0120*/ 	.byte	0x04, 0x39
        /*0122*/ 	.short	(.L_47 - .L_46)


	//   ....[0]....
.L_46:
        /*0124*/ 	.word	0x00000660
        /*0128*/ 	.word	0x000000ff
        /*012c*/ 	.word	0x00000000
        /*0130*/ 	.short	0x0100
        /*0132*/ 	.byte	0x04
	.zero		1


	//   ....[1]....
        /*0134*/ 	.word	0x00000670
        /*0138*/ 	.word	0x000000ff
        /*013c*/ 	.word	0x00000060
        /*0140*/ 	.short	0x0100
        /*0142*/ 	.byte	0x04
	.zero		1


	//   ....[2]....
        /*0144*/ 	.word	0x00000680
        /*0148*/ 	.word	0x000000ff
        /*014c*/ 	.word	0x00000008
        /*0150*/ 	.short	0x0100
        /*0152*/ 	.byte	0x04
	.zero		1


	//   ....[3]....
        /*0154*/ 	.word	0x00000690
        /*0158*/ 	.word	0x000000ff
        /*015c*/ 	.word	0x00000068
        /*0160*/ 	.short	0x0100
        /*0162*/ 	.byte	0x04
	.zero		1


	//   ....[4]....
        /*0164*/ 	.word	0x000006a0
        /*0168*/ 	.word	0x000000ff
        /*016c*/ 	.word	0x00000010
        /*0170*/ 	.short	0x0100
        /*0172*/ 	.byte	0x04
	.zero		1


	//   ....[5]....
        /*0174*/ 	.word	0x000006b0
        /*0178*/ 	.word	0x000000ff
        /*017c*/ 	.word	0x00000070
        /*0180*/ 	.short	0x0100
        /*0182*/ 	.byte	0x04
	.zero		1


	//   ....[6]....
        /*0184*/ 	.word	0x000006c0
        /*0188*/ 	.word	0x000000ff
        /*018c*/ 	.word	0x00000018
        /*0190*/ 	.short	0x0100
        /*0192*/ 	.byte	0x04
	.zero		1


	//   ....[7]....
        /*0194*/ 	.word	0x000006d0
        /*0198*/ 	.word	0x000000ff
        /*019c*/ 	.word	0x00000078
        /*01a0*/ 	.short	0x0100
        /*01a2*/ 	.byte	0x04
	.zero		1


	//   ....[8]....
        /*01a4*/ 	.word	0x000006e0
        /*01a8*/ 	.word	0x000000ff
        /*01ac*/ 	.word	0x00000020
        /*01b0*/ 	.short	0x0100
        /*01b2*/ 	.byte	0x04
	.zero		1


	//   ....[9]....
        /*01b4*/ 	.word	0x000006f0
        /*01b8*/ 	.word	0x000000ff
        /*01bc*/ 	.word	0x00000080
        /*01c0*/ 	.short	0x0100
        /*01c2*/ 	.byte	0x04
	.zero		1


	//   ....[10]....
        /*01c4*/ 	.word	0x00000700
        /*01c8*/ 	.word	0x000000ff
        /*01cc*/ 	.word	0x00000028
        /*01d0*/ 	.short	0x0100
        /*01d2*/ 	.byte	0x04
	.zero		1


	//   ....[11]....
        /*01d4*/ 	.word	0x00000710
        /*01d8*/ 	.word	0x000000ff
        /*01dc*/ 	.word	0x00000088
        /*01e0*/ 	.short	0x0100
        /*01e2*/ 	.byte	0x04
	.zero		1


	//   ....[12]....
        /*01e4*/ 	.word	0x00000720
        /*01e8*/ 	.word	0x000000ff
        /*01ec*/ 	.word	0x00000030
        /*01f0*/ 	.short	0x0100
        /*01f2*/ 	.byte	0x04
	.zero		1


	//   ....[13]....
        /*01f4*/ 	.word	0x00000730
        /*01f8*/ 	.word	0x000000ff
        /*01fc*/ 	.word	0x00000090
        /*0200*/ 	.short	0x0100
        /*0202*/ 	.byte	0x04
	.zero		1


	//   ....[14]....
        /*0204*/ 	.word	0x00000740
        /*0208*/ 	.word	0x000000ff
        /*020c*/ 	.word	0x00000038
        /*0210*/ 	.short	0x0100
        /*0212*/ 	.byte	0x04
	.zero		1


	//   ....[15]....
        /*0214*/ 	.word	0x00000750
        /*0218*/ 	.word	0x000000ff
        /*021c*/ 	.word	0x00000098
        /*0220*/ 	.short	0x0100
        /*0222*/ 	.byte	0x04
	.zero		1


	//   ....[16]....
        /*0224*/ 	.word	0x00000760
        /*0228*/ 	.word	0x000000ff
        /*022c*/ 	.word	0x00000040
        /*0230*/ 	.short	0x0100
        /*0232*/ 	.byte	0x04
	.zero		1


	//   ....[17]....
        /*0234*/ 	.word	0x00000770
        /*0238*/ 	.word	0x000000ff
        /*023c*/ 	.word	0x000000a0
        /*0240*/ 	.short	0x0100
        /*0242*/ 	.byte	0x04
	.zero		1


	//   ....[18]....
        /*0244*/ 	.word	0x00000780
        /*0248*/ 	.word	0x000000ff
        /*024c*/ 	.word	0x00000048
        /*0250*/ 	.short	0x0100
        /*0252*/ 	.byte	0x04
	.zero		1


	//   ....[19]....
        /*0254*/ 	.word	0x00000790
        /*0258*/ 	.word	0x000000ff
        /*025c*/ 	.word	0x000000a8
        /*0260*/ 	.short	0x0100
        /*0262*/ 	.byte	0x04
	.zero		1


	//   ....[20]....
        /*0264*/ 	.word	0x000007a0
        /*0268*/ 	.word	0x000000ff
        /*026c*/ 	.word	0x00000050
        /*0270*/ 	.short	0x0100
        /*0272*/ 	.byte	0x04
	.zero		1


	//   ....[21]....
        /*0274*/ 	.word	0x000007b0
        /*0278*/ 	.word	0x000000ff
        /*027c*/ 	.word	0x000000b0
        /*0280*/ 	.short	0x0100
        /*0282*/ 	.byte	0x04
	.zero		1


	//   ....[22]....
        /*0284*/ 	.word	0x000007c0
        /*0288*/ 	.word	0x000000ff
        /*028c*/ 	.word	0x00000058
        /*0290*/ 	.short	0x0100
        /*0292*/ 	.byte	0x04
	.zero		1


	//   ....[23]....
        /*0294*/ 	.word	0x000007d0
        /*0298*/ 	.word	0x000000ff
        /*029c*/ 	.word	0x000000b8
        /*02a0*/ 	.short	0x0100
        /*02a2*/ 	.byte	0x04
	.zero		1


	//   ....[24]....
        /*02a4*/ 	.word	0x00000900
        /*02a8*/ 	.word	0x000000ff
        /*02ac*/ 	.word	0x000000c0
        /*02b0*/ 	.short	0x0100
        /*02b2*/ 	.byte	0x04
	.zero		1


	//   ....[25]....
        /*02b4*/ 	.word	0x00000910
        /*02b8*/ 	.word	0x000000ff
        /*02bc*/ 	.word	0x000000e0
        /*02c0*/ 	.short	0x0100
        /*02c2*/ 	.byte	0x04
	.zero		1


	//   ....[26]....
        /*02c4*/ 	.word	0x00000920
        /*02c8*/ 	.word	0x000000ff
        /*02cc*/ 	.word	0x000000c8
        /*02d0*/ 	.short	0x0100
        /*02d2*/ 	.byte	0x04
	.zero		1


	//   ....[27]....
        /*02d4*/ 	.word	0x00000930
        /*02d8*/ 	.word	0x000000ff
        /*02dc*/ 	.word	0x000000e8
        /*02e0*/ 	.short	0x0100
        /*02e2*/ 	.byte	0x04
	.zero		1


	//   ....[28]....
        /*02e4*/ 	.word	0x00000940
        /*02e8*/ 	.word	0x000000ff
        /*02ec*/ 	.word	0x000000d0
        /*02f0*/ 	.short	0x0100
        /*02f2*/ 	.byte	0x04
	.zero		1


	//   ....[29]....
        /*02f4*/ 	.word	0x00000950
        /*02f8*/ 	.word	0x000000ff
        /*02fc*/ 	.word	0x000000f0
        /*0300*/ 	.short	0x0100
        /*0302*/ 	.byte	0x04
	.zero		1


	//   ....[30]....
        /*0304*/ 	.word	0x00000960
        /*0308*/ 	.word	0x000000ff
        /*030c*/ 	.word	0x000000d8
        /*0310*/ 	.short	0x0100
        /*0312*/ 	.byte	0x04
	.zero		1


	//   ....[31]....
        /*0314*/ 	.word	0x00000970
        /*0318*/ 	.word	0x000000ff
        /*031c*/ 	.word	0x000000f8
        /*0320*/ 	.short	0x0100
        /*0322*/ 	.byte	0x04
	.zero		1


	//   ....[32]....
        /*0324*/ 	.word	0x00000a50
        /*0328*/ 	.word	0x000000ff
        /*032c*/ 	.word	0x00000100
        /*0330*/ 	.short	0x0100
        /*0332*/ 	.byte	0x06
	.zero		1


	//   ....[33]....
        /*0334*/ 	.word	0x00000a60
        /*0338*/ 	.word	0x000000ff
        /*033c*/ 	.word	0x00000108
        /*0340*/ 	.short	0x0100
        /*0342*/ 	.byte	0x06
	.zero		1


	//   ....[34]....
        /*0344*/ 	.word	0x00000b90
        /*0348*/ 	.word	0x000000ff
        /*034c*/ 	.word	0x00000110
        /*0350*/ 	.short	0x0100
        /*0352*/ 	.byte	0x06
	.zero		1


	//   ....[35]....
        /*0354*/ 	.word	0x00000ba0
        /*0358*/ 	.word	0x000000ff
        /*035c*/ 	.word	0x00000120
        /*0360*/ 	.short	0x0100
        /*0362*/ 	.byte	0x06
	.zero		1


	//   ....[36]....
        /*0364*/ 	.word	0x00000bb0
        /*0368*/ 	.word	0x000000ff
        /*036c*/ 	.word	0x00000118
        /*0370*/ 	.short	0x0100
        /*0372*/ 	.byte	0x06
	.zero		1


	//   ....[37]....
        /*0374*/ 	.word	0x00000bc0
        /*0378*/ 	.word	0x000000ff
        /*037c*/ 	.word	0x00000128
        /*0380*/ 	.short	0x0100
        /*0382*/ 	.byte	0x06
	.zero		1


	//   ....[38]....
        /*0384*/ 	.word	0x00000ce0
        /*0388*/ 	.word	0x000000ff
        /*038c*/ 	.word	0x00000130
        /*0390*/ 	.short	0x0100
        /*0392*/ 	.byte	0x04
	.zero		1


	//   ....[39]....
        /*0394*/ 	.word	0x00000cf0
        /*0398*/ 	.word	0x000000ff
        /*039c*/ 	.word	0x00000150
        /*03a0*/ 	.short	0x0100
        /*03a2*/ 	.byte	0x04
	.zero		1


	//   ....[40]....
        /*03a4*/ 	.word	0x00000d00
        /*03a8*/ 	.word	0x000000ff
        /*03ac*/ 	.word	0x00000138
        /*03b0*/ 	.short	0x0100
        /*03b2*/ 	.byte	0x04
	.zero		1


	//   ....[41]....
        /*03b4*/ 	.word	0x00000d10
        /*03b8*/ 	.word	0x000000ff
        /*03bc*/ 	.word	0x00000158
        /*03c0*/ 	.short	0x0100
        /*03c2*/ 	.byte	0x04
	.zero		1


	//   ....[42]....
        /*03c4*/ 	.word	0x00000d20
        /*03c8*/ 	.word	0x000000ff
        /*03cc*/ 	.word	0x00000140
        /*03d0*/ 	.short	0x0100
        /*03d2*/ 	.byte	0x04
	.zero		1


	//   ....[43]....
        /*03d4*/ 	.word	0x00000d30
        /*03d8*/ 	.word	0x000000ff
        /*03dc*/ 	.word	0x00000160
        /*03e0*/ 	.short	0x0100
        /*03e2*/ 	.byte	0x04
	.zero		1


	//   ....[44]....
        /*03e4*/ 	.word	0x00000d40
        /*03e8*/ 	.word	0x000000ff
        /*03ec*/ 	.word	0x00000148
        /*03f0*/ 	.short	0x0100
        /*03f2*/ 	.byte	0x04
	.zero		1


	//   ....[45]....
        /*03f4*/ 	.word	0x00000d50
        /*03f8*/ 	.word	0x000000ff
        /*03fc*/ 	.word	0x00000168
        /*0400*/ 	.short	0x0100
        /*0402*/ 	.byte	0x04
	.zero		1


	//   ....[46]....
        /*0404*/ 	.word	0x00000e40
        /*0408*/ 	.word	0x000000ff
        /*040c*/ 	.word	0x00000170
        /*0410*/ 	.short	0x0100
        /*0412*/ 	.byte	0x04
	.zero		1


	//   ....[47]....
        /*0414*/ 	.word	0x00000e50
        /*0418*/ 	.word	0x000000ff
        /*041c*/ 	.word	0x00000180
        /*0420*/ 	.short	0x0100
        /*0422*/ 	.byte	0x04
	.zero		1


	//   ....[48]....
        /*0424*/ 	.word	0x00000e60
        /*0428*/ 	.word	0x000000ff
        /*042c*/ 	.word	0x00000178
        /*0430*/ 	.short	0x0100
        /*0432*/ 	.byte	0x04
	.zero		1


	//   ....[49]....
        /*0434*/ 	.word	0x00000e70
        /*0438*/ 	.word	0x000000ff
        /*043c*/ 	.word	0x00000188
        /*0440*/ 	.short	0x0100
        /*0442*/ 	.byte	0x04
	.zero		1


	//   ....[50]....
        /*0444*/ 	.word	0x00000f70
        /*0448*/ 	.word	0x000000ff
        /*044c*/ 	.word	0x00000190
        /*0450*/ 	.short	0x0100
        /*0452*/ 	.byte	0x06
	.zero		1


	//   ....[51]....
        /*0454*/ 	.word	0x00001cb0
        /*0458*/ 	.word	0x00000000
        /*045c*/ 	.word	0x00000180
        /*0460*/ 	.short	0x010a
        /*0462*/ 	.byte	0xff
	.zero		1


	//   ....[52]....
        /*0464*/ 	.word	0x00001ce0
        /*0468*/ 	.word	0x00000000
        /*046c*/ 	.word	0x00000170
        /*0470*/ 	.short	0x0101
        /*0472*/ 	.byte	0xff
	.zero		1


	//   ....[53]....
        /*0474*/ 	.word	0x00001da0
        /*0478*/ 	.word	0x000000ff
        /*047c*/ 	.word	0x00000060
        /*0480*/ 	.short	0x010a
        /*0482*/ 	.byte	0x04
	.zero		1


	//   ....[54]....
        /*0484*/ 	.word	0x00001e70
        /*0488*/ 	.word	0x000000ff
        /*048c*/ 	.word	0x00000060
        /*0490*/ 	.short	0x010a
        /*0492*/ 	.byte	0x21
	.zero		1


	//   ....[55]....
        /*0494*/ 	.word	0x00002020
        /*0498*/ 	.word	0x000000ff
        /*049c*/ 	.word	0x00000060
        /*04a0*/ 	.short	0x010a
        /*04a2*/ 	.byte	0x05
	.zero		1


	//   ....[56]....
        /*04a4*/ 	.word	0x00002170
        /*04a8*/ 	.word	0x000000ff
        /*04ac*/ 	.word	0x00000108
        /*04b0*/ 	.short	0x0101
        /*04b2*/ 	.byte	0x06
	.zero		1


	//   ....[57]....
        /*04b4*/ 	.word	0x00002190
        /*04b8*/ 	.word	0x000000ff
        /*04bc*/ 	.word	0x00000060
        /*04c0*/ 	.short	0x010a
        /*04c2*/ 	.byte	0x04
	.zero		1


	//   ....[58]....
        /*04c4*/ 	.word	0x00002210
        /*04c8*/ 	.word	0x000000ff
        /*04cc*/ 	.word	0x00000060
        /*04d0*/ 	.short	0x010a
        /*04d2*/ 	.byte	0x11
	.zero		1


	//   ....[59]....
        /*04d4*/ 	.word	0x000023a0
        /*04d8*/ 	.word	0x000000ff
        /*04dc*/ 	.word	0x00000060
        /*04e0*/ 	.short	0x010a
        /*04e2*/ 	.byte	0x05
	.zero		1


	//   ....[60]....
        /*04e4*/ 	.word	0x00002540
        /*04e8*/ 	.word	0x00000003
        /*04ec*/ 	.word	0x00000110
        /*04f0*/ 	.short	0x010a
        /*04f2*/ 	.byte	0xff
	.zero		1


	//   ....[61]....
        /*04f4*/ 	.word	0x00002690
        /*04f8*/ 	.word	0x00000000
        /*04fc*/ 	.word	0x00000000
        /*0500*/ 	.short	0x0101
        /*0502*/ 	.byte	0xff
	.zero		1


	//   ....[62]....
        /*0504*/ 	.word	0x00002c40
        /*0508*/ 	.word	0x000000ff
        /*050c*/ 	.word	0x00000000
        /*0510*/ 	.short	0x010a
        /*0512*/ 	.byte	0x04
	.zero		1


	//   ....[63]....
        /*0514*/ 	.word	0x00002cd0
        /*0518*/ 	.word	0x000000ff
        /*051c*/ 	.word	0x00000000
        /*0520*/ 	.short	0x010a
        /*0522*/ 	.byte	0x05
	.zero		1


	//   ....[64]....
        /*0524*/ 	.word	0x00002d60
        /*0528*/ 	.word	0x000000ff
        /*052c*/ 	.word	0x00000000
        /*0530*/ 	.short	0x010a
        /*0532*/ 	.byte	0x05
	.zero		1


	//   ....[65]....
        /*0534*/ 	.word	0x00002df0
        /*0538*/ 	.word	0x000000ff
        /*053c*/ 	.word	0x00000000
        /*0540*/ 	.short	0x010a
        /*0542*/ 	.byte	0x05
	.zero		1


	//   ....[66]....
        /*0544*/ 	.word	0x00002e80
        /*0548*/ 	.word	0x000000ff
        /*054c*/ 	.word	0x00000000
        /*0550*/ 	.short	0x010a
        /*0552*/ 	.byte	0x05
	.zero		1


	//   ....[67]....
        /*0554*/ 	.word	0x00002f10
        /*0558*/ 	.word	0x000000ff
        /*055c*/ 	.word	0x00000000
        /*0560*/ 	.short	0x010a
        /*0562*/ 	.byte	0x05
	.zero		1


	//   ....[68]....
        /*0564*/ 	.word	0x00002fa0
        /*0568*/ 	.word	0x000000ff
        /*056c*/ 	.word	0x00000000
        /*0570*/ 	.short	0x010a
        /*0572*/ 	.byte	0x05
	.zero		1


	//   ....[69]....
        /*0574*/ 	.word	0x00003030
        /*0578*/ 	.word	0x000000ff
        /*057c*/ 	.word	0x00000000
        /*0580*/ 	.short	0x010a
        /*0582*/ 	.byte	0x05
	.zero		1


	//   ....[70]....
        /*0584*/ 	.word	0x000030c0
        /*0588*/ 	.word	0x000000ff
        /*058c*/ 	.word	0x00000000
        /*0590*/ 	.short	0x010a
        /*0592*/ 	.byte	0x05
	.zero		1


	//   ....[71]....
        /*0594*/ 	.word	0x00003150
        /*0598*/ 	.word	0x000000ff
        /*059c*/ 	.word	0x00000000
        /*05a0*/ 	.short	0x010a
        /*05a2*/ 	.byte	0x05
	.zero		1


	//   ....[72]....
        /*05a4*/ 	.word	0x000031e0
        /*05a8*/ 	.word	0x000000ff
        /*05ac*/ 	.word	0x00000000
        /*05b0*/ 	.short	0x010a
        /*05b2*/ 	.byte	0x05
	.zero		1


	//   ....[73]....
        /*05b4*/ 	.word	0x00003280
        /*05b8*/ 	.word	0x00000000
        /*05bc*/ 	.word	0x00000000
        /*05c0*/ 	.short	0x010a
        /*05c2*/ 	.byte	0xff
	.zero		1


	//   ....[74]....
        /*05c4*/ 	.word	0x000033a0
        /*05c8*/ 	.word	0x00000002
        /*05cc*/ 	.word	0x00000170
        /*05d0*/ 	.short	0x010a
        /*05d2*/ 	.byte	0xff
	.zero		1


	//   ....[75]....
        /*05d4*/ 	.word	0x00003410
        /*05d8*/ 	.word	0x00000002
        /*05dc*/ 	.word	0x00000000
        /*05e0*/ 	.short	0x0101
        /*05e2*/ 	.byte	0xff
	.zero		1


	//   ....[76]....
        /*05e4*/ 	.word	0x00003430
        /*05e8*/ 	.word	0x000000ff
        /*05ec*/ 	.word	0x00000120
        /*05f0*/ 	.short	0x010a
        /*05f2*/ 	.byte	0x04
	.zero		1


	//   ....[77]....
        /*05f4*/ 	.word	0x00003550
        /*05f8*/ 	.word	0x00000002
        /*05fc*/ 	.word	0x00000110
        /*0600*/ 	.short	0x010a
        /*0602*/ 	.byte	0xff
	.zero		1


	//   ....[78]....
        /*0604*/ 	.word	0x00003650
        /*0608*/ 	.word	0x00000002
        /*060c*/ 	.word	0x00000000
        /*0610*/ 	.short	0x0101
        /*0612*/ 	.byte	0xff
	.zero		1


	//   ....[79]....
        /*0614*/ 	.word	0x000036e0
        /*0618*/ 	.word	0x000000ff
        /*061c*/ 	.word	0x00000120
        /*0620*/ 	.short	0x0106
        /*0622*/ 	.byte	0x04
	.zero		1


	//   ....[80]....
        /*0624*/ 	.word	0x00003700
        /*0628*/ 	.word	0x000000ff
        /*062c*/ 	.word	0x00000120
        /*0630*/ 	.short	0x010a
        /*0632*/ 	.byte	0x04
	.zero		1


	//   ....[81]....
        /*0634*/ 	.word	0x00003790
        /*0638*/ 	.word	0x000000ff
        /*063c*/ 	.word	0x00000120
        /*0640*/ 	.short	0x0106
        /*0642*/ 	.byte	0x07
	.zero		1


	//   ....[82]....
        /*0644*/ 	.word	0x000037d0
        /*0648*/ 	.word	0x00000000
        /*064c*/ 	.word	0x00000120
        /*0650*/ 	.short	0x010a
        /*0652*/ 	.byte	0xff
	.zero		1


	//   ....[83]....
        /*0654*/ 	.word	0x00003a10
        /*0658*/ 	.word	0x000000ff
        /*065c*/ 	.word	0x00000008
        /*0660*/ 	.short	0x010a
        /*0662*/ 	.byte	0x05
	.zero		1


	//   ....[84]....
        /*0664*/ 	.word	0x00003a30
        /*0668*/ 	.word	0x000000ff
        /*066c*/ 	.word	0x00000008
        /*0670*/ 	.short	0x010a
        /*0672*/ 	.byte	0x05
	.zero		1


	//   ....[85]....
        /*0674*/ 	.word	0x00003bc0
        /*0678*/ 	.word	0x000000ff
        /*067c*/ 	.word	0x00000008
        /*0680*/ 	.short	0x010a
        /*0682*/ 	.byte	0x05
	.zero		1


	//   ....[86]....
        /*0684*/ 	.word	0x00003be0
        /*0688*/ 	.word	0x000000ff
        /*068c*/ 	.word	0x00000008
        /*0690*/ 	.short	0x010a
        /*0692*/ 	.byte	0x05
	.zero		1


	//   ....[87]....
        /*0694*/ 	.word	0x00003ca0
        /*0698*/ 	.word	0x000000ff
        /*069c*/ 	.word	0x00000000
        /*06a0*/ 	.short	0x0101
        /*06a2*/ 	.byte	0x04
	.zero		1


	//   ....[88]....
        /*06a4*/ 	.word	0x00003fe0
        /*06a8*/ 	.word	0x00000000
        /*06ac*/ 	.word	0x00000110
        /*06b0*/ 	.short	0x010a
        /*06b2*/ 	.byte	0xff
	.zero		1


	//   ....[89]....
        /*06b4*/ 	.word	0x000040a0
        /*06b8*/ 	.word	0x00000000
        /*06bc*/ 	.word	0x00000000
        /*06c0*/ 	.short	0x0101
        /*06c2*/ 	.byte	0xff
	.zero		1


	//   ....[90]....
        /*06c4*/ 	.word	0x00004160
        /*06c8*/ 	.word	0x000000ff
        /*06cc*/ 	.word	0x00000000
        /*06d0*/ 	.short	0x010a
        /*06d2*/ 	.byte	0x04
	.zero		1


	//   ....[91]....
        /*06d4*/ 	.word	0x00004170
        /*06d8*/ 	.word	0x000000ff
        /*06dc*/ 	.word	0x00000150
        /*06e0*/ 	.short	0x010a
        /*06e2*/ 	.byte	0x1f
	.zero		1


	//   ....[92]....
        /*06e4*/ 	.word	0x00004220
        /*06e8*/ 	.word	0x000000ff
        /*06ec*/ 	.word	0x00000000
        /*06f0*/ 	.short	0x010a
        /*06f2*/ 	.byte	0x05
	.zero		1


	//   ....[93]....
        /*06f4*/ 	.word	0x00004350
        /*06f8*/ 	.word	0x000000ff
        /*06fc*/ 	.word	0x00000000
        /*0700*/ 	.short	0x010a
        /*0702*/ 	.byte	0x04
	.zero		1


	//   ....[94]....
        /*0704*/ 	.word	0x00004650
        /*0708*/ 	.word	0x000000ff
        /*070c*/ 	.word	0x00000000
        /*0710*/ 	.short	0x010a
        /*0712*/ 	.byte	0x04
	.zero		1


	//   ....[95]....
        /*0714*/ 	.word	0x000046e0
        /*0718*/ 	.word	0x000000ff
        /*071c*/ 	.word	0x00000000
        /*0720*/ 	.short	0x010a
        /*0722*/ 	.byte	0x05
	.zero		1


	//   ....[96]....
        /*0724*/ 	.word	0x00004770
        /*0728*/ 	.word	0x000000ff
        /*072c*/ 	.word	0x00000000
        /*0730*/ 	.short	0x010a
        /*0732*/ 	.byte	0x05
	.zero		1


	//   ....[97]....
        /*0734*/ 	.word	0x00004810
        /*0738*/ 	.word	0x00000000
        /*073c*/ 	.word	0x00000000
        /*0740*/ 	.short	0x010a
        /*0742*/ 	.byte	0xff
	.zero		1


	//   ....[98]....
        /*0744*/ 	.word	0x00004850
        /*0748*/ 	.word	0x00000000
        /*074c*/ 	.word	0x00000000
        /*0750*/ 	.short	0x010a
        /*0752*/ 	.byte	0xff
	.zero		1


	//   ....[99]....
        /*0754*/ 	.word	0x000048c0
        /*0758*/ 	.word	0x000000ff
        /*075c*/ 	.word	0x00000000
        /*0760*/ 	.short	0x0101
        /*0762*/ 	.byte	0x04
	.zero		1


	//   ....[100]....
        /*0764*/ 	.word	0x00004900
        /*0768*/ 	.word	0x000000ff
        /*076c*/ 	.word	0x00000190
        /*0770*/ 	.short	0x010a
        /*0772*/ 	.byte	0x1a
	.zero		1


	//   ....[101]....
        /*0774*/ 	.word	0x00004950
        /*0778*/ 	.word	0x000000ff
        /*077c*/ 	.word	0x00000000
        /*0780*/ 	.short	0x0101
        /*0782*/ 	.byte	0x04
	.zero		1


	//   ....[102]....
        /*0784*/ 	.word	0x00004df0
        /*0788*/ 	.word	0x0000000c
        /*078c*/ 	.word	0x00000110
        /*0790*/ 	.short	0x010a
        /*0792*/ 	.byte	0xff
	.zero		1


	//   ....[103]....
        /*0794*/ 	.word	0x00004f60
        /*0798*/ 	.word	0x00000000
        /*079c*/ 	.word	0x00000000
        /*07a0*/ 	.short	0x0101
        /*07a2*/ 	.byte	0xff
	.zero		1


	//   ....[104]....
        /*07a4*/ 	.word	0x000053f0
        /*07a8*/ 	.word	0x000000ff
        /*07ac*/ 	.word	0x00000108
        /*07b0*/ 	.short	0x010a
        /*07b2*/ 	.byte	0x15
	.zero		1


	//   ....[105]....
        /*07b4*/ 	.word	0x00005570
        /*07b8*/ 	.word	0x000000ff
        /*07bc*/ 	.word	0x000000e0
        /*07c0*/ 	.short	0x010a
        /*07c2*/ 	.byte	0x15
	.zero		1


	//   ....[106]....
        /*07c4*/ 	.word	0x00005770
        /*07c8*/ 	.word	0x000000ff
        /*07cc*/ 	.word	0x000000c0
        /*07d0*/ 	.short	0x010b
        /*07d2*/ 	.byte	0x15
	.zero		1


	//   ....[107]....
        /*07d4*/ 	.word	0x00005780
        /*07d8*/ 	.word	0x000000ff
        /*07dc*/ 	.word	0x00000000
        /*07e0*/ 	.short	0x0101
        /*07e2*/ 	.byte	0x06
	.zero		1


	//   ....[108]....
        /*07e4*/ 	.word	0x00005790
        /*07e8*/ 	.word	0x000000ff
        /*07ec*/ 	.word	0x000000e8
        /*07f0*/ 	.short	0x010a
        /*07f2*/ 	.byte	0x15
	.zero		1


	//   ....[109]....
        /*07f4*/ 	.word	0x00005940
        /*07f8*/ 	.word	0x000000ff
        /*07fc*/ 	.word	0x000000c8
        /*0800*/ 	.short	0x010b
        /*0802*/ 	.byte	0x15
	.zero		1


	//   ....[110]....
        /*0804*/ 	.word	0x00005950
        /*0808*/ 	.word	0x000000ff
        /*080c*/ 	.word	0x00000000
        /*0810*/ 	.short	0x0101
        /*0812*/ 	.byte	0x06
	.zero		1


	//   ....[111]....
        /*0814*/ 	.word	0x00005960
        /*0818*/ 	.word	0x000000ff
        /*081c*/ 	.word	0x000000f0
        /*0820*/ 	.short	0x010a
        /*0822*/ 	.byte	0x15
	.zero		1


	//   ....[112]....
        /*0824*/ 	.word	0x00005b10
        /*0828*/ 	.word	0x000000ff
        /*082c*/ 	.word	0x000000d0
        /*0830*/ 	.short	0x010b
        /*0832*/ 	.byte	0x15
	.zero		1


	//   ....[113]....
        /*0834*/ 	.word	0x00005b20
        /*0838*/ 	.word	0x000000ff
        /*083c*/ 	.word	0x00000000
        /*0840*/ 	.short	0x0101
        /*0842*/ 	.byte	0x06
	.zero		1


	//   ....[114]....
        /*0844*/ 	.word	0x00005b30
        /*0848*/ 	.word	0x000000ff
        /*084c*/ 	.word	0x000000f8
        /*0850*/ 	.short	0x010a
        /*0852*/ 	.byte	0x15
	.zero		1


	//   ....[115]....
        /*0854*/ 	.word	0x00005d70
        /*0858*/ 	.word	0x000000ff
        /*085c*/ 	.word	0x000000d8
        /*0860*/ 	.short	0x010b
        /*0862*/ 	.byte	0x15
	.zero		1


	//   ....[116]....
        /*0864*/ 	.word	0x00005d80
        /*0868*/ 	.word	0x000000ff
        /*086c*/ 	.word	0x00000000
        /*0870*/ 	.short	0x0101
        /*0872*/ 	.byte	0x25
	.zero		1


	//   ....[117]....
        /*0874*/ 	.word	0x00005dc0
        /*0878*/ 	.word	0x000000ff
        /*087c*/ 	.word	0x000000e0
        /*0880*/ 	.short	0x010a
        /*0882*/ 	.byte	0x15
	.zero		1


	//   ....[118]....
        /*0884*/ 	.word	0x00005de0
        /*0888*/ 	.word	0x000000ff
        /*088c*/ 	.word	0x000000e8
        /*0890*/ 	.short	0x010a
        /*0892*/ 	.byte	0x15
	.zero		1


	//   ....[119]....
        /*0894*/ 	.word	0x00005e00
        /*0898*/ 	.word	0x000000ff
        /*089c*/ 	.word	0x000000f0
        /*08a0*/ 	.short	0x010a
        /*08a2*/ 	.byte	0x15
	.zero		1


	//   ....[120]....
        /*08a4*/ 	.word	0x00005e40
        /*08a8*/ 	.word	0x00000000
        /*08ac*/ 	.word	0x000000f8
        /*08b0*/ 	.short	0x010a
        /*08b2*/ 	.byte	0xff
	.zero		1


	//   ....[121]....
        /*08b4*/ 	.word	0x000061a0
        /*08b8*/ 	.word	0x00000003
        /*08bc*/ 	.word	0x00000110
        /*08c0*/ 	.short	0x010a
        /*08c2*/ 	.byte	0xff
	.zero		1


	//   ....[122]....
        /*08c4*/ 	.word	0x00006320
        /*08c8*/ 	.word	0x00000000
        /*08cc*/ 	.word	0x00000000
        /*08d0*/ 	.short	0x0101
        /*08d2*/ 	.byte	0xff
	.zero		1


	//   ....[123]....
        /*08d4*/ 	.word	0x00006e30
        /*08d8*/ 	.word	0x000000ff
        /*08dc*/ 	.word	0x000000c0
        /*08e0*/ 	.short	0x010a
        /*08e2*/ 	.byte	0x2b
	.zero		1


	//   ....[124]....
        /*08e4*/ 	.word	0x00006e60
        /*08e8*/ 	.word	0x00000048
        /*08ec*/ 	.word	0x00000130
        /*08f0*/ 	.short	0x010a
        /*08f2*/ 	.byte	0xff
	.zero		1


	//   ....[125]....
        /*08f4*/ 	.word	0x00006f50
        /*08f8*/ 	.word	0x000000ff
        /*08fc*/ 	.word	0x000000c0
        /*0900*/ 	.short	0x010a
        /*0902*/ 	.byte	0x2b
	.zero		1


	//   ....[126]....
        /*0904*/ 	.word	0x00007040
        /*0908*/ 	.word	0x00000048
        /*090c*/ 	.word	0x00000130
        /*0910*/ 	.short	0x010a
        /*0912*/ 	.byte	0xff
	.zero		1


	//   ....[127]....
        /*0914*/ 	.word	0x00007860
        /*0918*/ 	.word	0x00000000
        /*091c*/ 	.word	0x00000000
        /*0920*/ 	.short	0x0101
        /*0922*/ 	.byte	0xff
	.zero		1


	//   ....[128]....
        /*0924*/ 	.word	0x00007870
        /*0928*/ 	.word	0x00000002
        /*092c*/ 	.word	0x000000c0
        /*0930*/ 	.short	0x010a
        /*0932*/ 	.byte	0xff
	.zero		1


	//   ....[129]....
        /*0934*/ 	.word	0x00007950
        /*0938*/ 	.word	0x00000002
        /*093c*/ 	.word	0x000000c0
        /*0940*/ 	.short	0x010a
        /*0942*/ 	.byte	0xff
	.zero		1


	//   ....[130]....
        /*0944*/ 	.word	0x00008210
        /*0948*/ 	.word	0x00000015
        /*094c*/ 	.word	0x00000000
        /*0950*/ 	.short	0x0101
        /*0952*/ 	.byte	0xff
	.zero		1


	//   ....[131]....
        /*0954*/ 	.word	0x00008230
        /*0958*/ 	.word	0x00000000
        /*095c*/ 	.word	0x000000c0
        /*0960*/ 	.short	0x010a
        /*0962*/ 	.byte	0xff
	.zero		1


	//   ....[132]....
        /*0964*/ 	.word	0x00008300
        /*0968*/ 	.word	0x00000000
        /*096c*/ 	.word	0x000000c0
        /*0970*/ 	.short	0x010a
        /*0972*/ 	.byte	0xff
	.zero		1


	//   ....[133]....
        /*0974*/ 	.word	0x00008bc0
        /*0978*/ 	.word	0x00000015
        /*097c*/ 	.word	0x00000000
        /*0980*/ 	.short	0x0101
        /*0982*/ 	.byte	0xff
	.zero		1


	//   ....[134]....
        /*0984*/ 	.word	0x00008be0
        /*0988*/ 	.word	0x00000000
        /*098c*/ 	.word	0x000000c0
        /*0990*/ 	.short	0x010a
        /*0992*/ 	.byte	0xff
	.zero		1


	//   ....[135]....
        /*0994*/ 	.word	0x00008cb0
        /*0998*/ 	.word	0x00000000
        /*099c*/ 	.word	0x000000c0
        /*09a0*/ 	.short	0x010a
        /*09a2*/ 	.byte	0xff
	.zero		1


	//   ....[136]....
        /*09a4*/ 	.word	0x00008fc0
        /*09a8*/ 	.word	0x00000048
        /*09ac*/ 	.word	0x00000000
        /*09b0*/ 	.short	0x0101
        /*09b2*/ 	.byte	0xff
	.zero		1


	//   ....[137]....
        /*09b4*/ 	.word	0x000095c0
        /*09b8*/ 	.word	0x00000000
        /*09bc*/ 	.word	0x00000000
        /*09c0*/ 	.short	0x0101
        /*09c2*/ 	.byte	0xff
	.zero		1


	//   ....[138]....
        /*09c4*/ 	.word	0x00009860
        /*09c8*/ 	.word	0x000000ff
        /*09cc*/ 	.word	0x00000000
        /*09d0*/ 	.short	0x0101
        /*09d2*/ 	.byte	0x06
	.zero		1


	//   ....[139]....
        /*09d4*/ 	.word	0x00009880
        /*09d8*/ 	.word	0x00000000
        /*09dc*/ 	.word	0x00000180
        /*09e0*/ 	.short	0x010a
        /*09e2*/ 	.byte	0xff
	.zero		1


	//   ....[140]....
        /*09e4*/ 	.word	0x000098e0
        /*09e8*/ 	.word	0x00000000
        /*09ec*/ 	.word	0x00000060
        /*09f0*/ 	.short	0x010a
        /*09f2*/ 	.byte	0xff
	.zero		1


	//   ....[141]....
        /*09f4*/ 	.word	0x00009940
        /*09f8*/ 	.word	0x00000000
        /*09fc*/ 	.word	0x00000060
        /*0a00*/ 	.short	0x010a
        /*0a02*/ 	.byte	0xff
	.zero		1


	//   ....[142]....
        /*0a04*/ 	.word	0x00009990
        /*0a08*/ 	.word	0x00000003
        /*0a0c*/ 	.word	0x00000110
        /*0a10*/ 	.short	0x010a
        /*0a12*/ 	.byte	0xff
	.zero		1


	//   ....[143]....
        /*0a14*/ 	.word	0x000099f0
        /*0a18*/ 	.word	0x00000000
        /*0a1c*/ 	.word	0x00000000
        /*0a20*/ 	.short	0x010a
        /*0a22*/ 	.byte	0xff
	.zero		1


	//   ....[144]....
        /*0a24*/ 	.word	0x00009a50
        /*0a28*/ 	.word	0x00000000
        /*0a2c*/ 	.word	0x00000000
        /*0a30*/ 	.short	0x010a
        /*0a32*/ 	.byte	0xff
	.zero		1


	//   ....[145]....
        /*0a34*/ 	.word	0x00009ab0
        /*0a38*/ 	.word	0x00000000
        /*0a3c*/ 	.word	0x00000000
        /*0a40*/ 	.short	0x010a
        /*0a42*/ 	.byte	0xff
	.zero		1


	//   ....[146]....
        /*0a44*/ 	.word	0x00009b10
        /*0a48*/ 	.word	0x00000000
        /*0a4c*/ 	.word	0x00000000
        /*0a50*/ 	.short	0x010a
        /*0a52*/ 	.byte	0xff
	.zero		1


	//   ....[147]....
        /*0a54*/ 	.word	0x00009b70
        /*0a58*/ 	.word	0x00000000
        /*0a5c*/ 	.word	0x00000000
        /*0a60*/ 	.short	0x010a
        /*0a62*/ 	.byte	0xff
	.zero		1


	//   ....[148]....
        /*0a64*/ 	.word	0x00009bd0
        /*0a68*/ 	.word	0x00000000
        /*0a6c*/ 	.word	0x00000000
        /*0a70*/ 	.short	0x010a
        /*0a72*/ 	.byte	0xff
	.zero		1


	//   ....[149]....
        /*0a74*/ 	.word	0x00009c30
        /*0a78*/ 	.word	0x00000000
        /*0a7c*/ 	.word	0x00000000
        /*0a80*/ 	.short	0x010a
        /*0a82*/ 	.byte	0xff
	.zero		1


	//   ....[150]....
        /*0a84*/ 	.word	0x00009c90
        /*0a88*/ 	.word	0x00000000
        /*0a8c*/ 	.word	0x00000000
        /*0a90*/ 	.short	0x010a
        /*0a92*/ 	.byte	0xff
	.zero		1


	//   ....[151]....
        /*0a94*/ 	.word	0x00009cf0
        /*0a98*/ 	.word	0x00000000
        /*0a9c*/ 	.word	0x00000000
        /*0aa0*/ 	.short	0x010a
        /*0aa2*/ 	.byte	0xff
	.zero		1


	//   ....[152]....
        /*0aa4*/ 	.word	0x00009d50
        /*0aa8*/ 	.word	0x00000000
        /*0aac*/ 	.word	0x00000000
        /*0ab0*/ 	.short	0x010a
        /*0ab2*/ 	.byte	0xff
	.zero		1


	//   ....[153]....
        /*0ab4*/ 	.word	0x00009db0
        /*0ab8*/ 	.word	0x00000000
        /*0abc*/ 	.word	0x00000000
        /*0ac0*/ 	.short	0x010a
        /*0ac2*/ 	.byte	0xff
	.zero		1


	//   ....[154]....
        /*0ac4*/ 	.word	0x00009e00
        /*0ac8*/ 	.word	0x00000002
        /*0acc*/ 	.word	0x00000170
        /*0ad0*/ 	.short	0x010a
        /*0ad2*/ 	.byte	0xff
	.zero		1


	//   ....[155]....
        /*0ad4*/ 	.word	0x00009e60
        /*0ad8*/ 	.word	0x00000002
        /*0adc*/ 	.word	0x00000120
        /*0ae0*/ 	.short	0x010a
        /*0ae2*/ 	.byte	0xff
	.zero		1


	//   ....[156]....
        /*0ae4*/ 	.word	0x00009eb0
        /*0ae8*/ 	.word	0x00000002
        /*0aec*/ 	.word	0x00000110
        /*0af0*/ 	.short	0x010a
        /*0af2*/ 	.byte	0xff
	.zero		1


	//   ....[157]....
        /*0af4*/ 	.word	0x00009f10
        /*0af8*/ 	.word	0x00000000
        /*0afc*/ 	.word	0x00000120
        /*0b00*/ 	.short	0x010a
        /*0b02*/ 	.byte	0xff
	.zero		1


	//   ....[158]....
        /*0b04*/ 	.word	0x00009f70
        /*0b08*/ 	.word	0x00000005
        /*0b0c*/ 	.word	0x00000008
        /*0b10*/ 	.short	0x010a
        /*0b12*/ 	.byte	0xff
	.zero		1


	//   ....[159]....
        /*0b14*/ 	.word	0x0000a060
        /*0b18*/ 	.word	0x00000000
        /*0b1c*/ 	.word	0x00000008
        /*0b20*/ 	.short	0x010a
        /*0b22*/ 	.byte	0xff
	.zero		1


	//   ....[160]....
        /*0b24*/ 	.word	0x0000a0b0
        /*0b28*/ 	.word	0x00000000
        /*0b2c*/ 	.word	0x00000110
        /*0b30*/ 	.short	0x010a
        /*0b32*/ 	.byte	0xff
	.zero		1


	//   ....[161]....
        /*0b34*/ 	.word	0x0000a110
        /*0b38*/ 	.word	0x00000000
        /*0b3c*/ 	.word	0x00000150
        /*0b40*/ 	.short	0x010a
        /*0b42*/ 	.byte	0xff
	.zero		1


	//   ....[162]....
        /*0b44*/ 	.word	0x0000a170
        /*0b48*/ 	.word	0x00000000
        /*0b4c*/ 	.word	0x00000000
        /*0b50*/ 	.short	0x010a
        /*0b52*/ 	.byte	0xff
	.zero		1


	//   ....[163]....
        /*0b54*/ 	.word	0x0000a1d0
        /*0b58*/ 	.word	0x00000000
        /*0b5c*/ 	.word	0x00000000
        /*0b60*/ 	.short	0x010a
        /*0b62*/ 	.byte	0xff
	.zero		1


	//   ....[164]....
        /*0b64*/ 	.word	0x0000a230
        /*0b68*/ 	.word	0x00000000
        /*0b6c*/ 	.word	0x00000000
        /*0b70*/ 	.short	0x010a
        /*0b72*/ 	.byte	0xff
	.zero		1


	//   ....[165]....
        /*0b74*/ 	.word	0x0000a290
        /*0b78*/ 	.word	0x00000000
        /*0b7c*/ 	.word	0x00000000
        /*0b80*/ 	.short	0x010a
        /*0b82*/ 	.byte	0xff
	.zero		1


	//   ....[166]....
        /*0b84*/ 	.word	0x0000a2f0
        /*0b88*/ 	.word	0x00000000
        /*0b8c*/ 	.word	0x00000190
        /*0b90*/ 	.short	0x010a
        /*0b92*/ 	.byte	0xff
	.zero		1


	//   ....[167]....
        /*0b94*/ 	.word	0x0000a340
        /*0b98*/ 	.word	0x0000000c
        /*0b9c*/ 	.word	0x00000110
        /*0ba0*/ 	.short	0x010a
        /*0ba2*/ 	.byte	0xff
	.zero		1


	//   ....[168]....
        /*0ba4*/ 	.word	0x0000a3a0
        /*0ba8*/ 	.word	0x00000000
        /*0bac*/ 	.word	0x00000108
        /*0bb0*/ 	.short	0x010a
        /*0bb2*/ 	.byte	0xff
	.zero		1


	//   ....[169]....
        /*0bb4*/ 	.word	0x0000a400
        /*0bb8*/ 	.word	0x00000000
        /*0bbc*/ 	.word	0x000000e0
        /*0bc0*/ 	.short	0x010a
        /*0bc2*/ 	.byte	0xff
	.zero		1


	//   ....[170]....
        /*0bc4*/ 	.word	0x0000a460
        /*0bc8*/ 	.word	0x00000000
        /*0bcc*/ 	.word	0x000000e8
        /*0bd0*/ 	.short	0x010a
        /*0bd2*/ 	.byte	0xff
	.zero		1


	//   ....[171]....
        /*0bd4*/ 	.word	0x0000a4c0
        /*0bd8*/ 	.word	0x00000000
        /*0bdc*/ 	.word	0x000000f0
        /*0be0*/ 	.short	0x010a
        /*0be2*/ 	.byte	0xff
	.zero		1


	//   ....[172]....
        /*0be4*/ 	.word	0x0000a520
        /*0be8*/ 	.word	0x00000000
        /*0bec*/ 	.word	0x000000f8
        /*0bf0*/ 	.short	0x010a
        /*0bf2*/ 	.byte	0xff
	.zero		1


	//   ....[173]....
        /*0bf4*/ 	.word	0x0000a580
        /*0bf8*/ 	.word	0x00000000
        /*0bfc*/ 	.word	0x000000e0
        /*0c00*/ 	.short	0x010a
        /*0c02*/ 	.byte	0xff
	.zero		1


	//   ....[174]....
        /*0c04*/ 	.word	0x0000a5e0
        /*0c08*/ 	.word	0x00000000
        /*0c0c*/ 	.word	0x000000e8
        /*0c10*/ 	.short	0x010a
        /*0c12*/ 	.byte	0xff
	.zero		1


	//   ....[175]....
        /*0c14*/ 	.word	0x0000a640
        /*0c18*/ 	.word	0x00000000
        /*0c1c*/ 	.word	0x000000f0
        /*0c20*/ 	.short	0x010a
        /*0c22*/ 	.byte	0xff
	.zero		1


	//   ....[176]....
        /*0c24*/ 	.word	0x0000a690
        /*0c28*/ 	.word	0x00000003
        /*0c2c*/ 	.word	0x00000110
        /*0c30*/ 	.short	0x010a
        /*0c32*/ 	.byte	0xff
	.zero		1


	//   ....[177]....
        /*0c34*/ 	.word	0x0000a6f0
        /*0c38*/ 	.word	0x00000002
        /*0c3c*/ 	.word	0x000000c0
        /*0c40*/ 	.short	0x010a
        /*0c42*/ 	.byte	0xff
	.zero		1


	//   ....[178]....
        /*0c44*/ 	.word	0x0000a740
        /*0c48*/ 	.word	0x00000048
        /*0c4c*/ 	.word	0x00000130
        /*0c50*/ 	.short	0x010a
        /*0c52*/ 	.byte	0xff
	.zero		1


	//   ....[179]....
        /*0c54*/ 	.word	0x0000a790
        /*0c58*/ 	.word	0x00000002
        /*0c5c*/ 	.word	0x000000c0
        /*0c60*/ 	.short	0x010a
        /*0c62*/ 	.byte	0xff
	.zero		1


	//   ....[180]....
        /*0c64*/ 	.word	0x0000a7e0
        /*0c68*/ 	.word	0x00000000
        /*0c6c*/ 	.word	0x000000c0
        /*0c70*/ 	.short	0x010a
        /*0c72*/ 	.byte	0xff
	.zero		1


	//   ....[181]....
        /*0c74*/ 	.word	0x0000a830
        /*0c78*/ 	.word	0x00000000
        /*0c7c*/ 	.word	0x000000c0
        /*0c80*/ 	.short	0x010a
        /*0c82*/ 	.byte	0xff
	.zero		1


	//----- nvinfo : EIATTR_NUM_MBARRIERS
	.align		4
.L_47:
        /*0c84*/ 	.byte	0x03, 0x38
        /*0c86*/ 	.short	0x0033


	//----- nvinfo : EIATTR_EXIT_INSTR_OFFSETS
	.align		4
        /*0c88*/ 	.byte	0x04, 0x1c
        /*0c8a*/ 	.short	(.L_49 - .L_48)


	//   ....[0]....
.L_48:
        /*0c8c*/ 	.word	0x000032b0


	//   ....[1]....
        /*0c90*/ 	.word	0x000037a0


	//   ....[2]....
        /*0c94*/ 	.word	0x00003800


	//   ....[3]....
        /*0c98*/ 	.word	0x00004b80


	//   ....[4]....
        /*0c9c*/ 	.word	0x00005e70


	//   ....[5]....
        /*0ca0*/ 	.word	0x00005eb0


	//   ....[6]....
        /*0ca4*/ 	.word	0x00009760


	//   ....[7]....
        /*0ca8*/ 	.word	0x000097d0


	//   ....[8]....
        /*0cac*/ 	.word	0x00009800


	//   ....[9]....
        /*0cb0*/ 	.word	0x00009870


	//----- nvinfo : EIATTR_MAX_THREADS
	.align		4
.L_49:
        /*0cb4*/ 	.byte	0x04, 0x05
        /*0cb6*/ 	.short	(.L_51 - .L_50)
.L_50:
        /*0cb8*/ 	.word	0x00000100
        /*0cbc*/ 	.word	0x00000001
        /*0cc0*/ 	.word	0x00000001


	//----- nvinfo : EIATTR_CRS_STACK_SIZE
	.align		4
.L_51:
        /*0cc4*/ 	.byte	0x04, 0x1e
        /*0cc6*/ 	.short	(.L_53 - .L_52)
.L_52:
        /*0cc8*/ 	.word	0x00000000


	//----- nvinfo : EIATTR_CBANK_PARAM_SIZE
	.align		4
.L_53:
        /*0ccc*/ 	.byte	0x03, 0x19
        /*0cce*/ 	.short	0x0800


	//----- nvinfo : EIATTR_PARAM_CBANK
	.align		4
        /*0cd0*/ 	.byte	0x04, 0x0a
        /*0cd2*/ 	.short	(.L_55 - .L_54)
	.align		4
.L_54:
        /*0cd4*/ 	.word	index@(.nv.constant0._ZN7cutlass13device_kernelINS_4gemm6kernel13GemmUniversalIN4cute5tupleIJiiiiEEENS1_10collective13CollectiveMmaINS1_35MainloopSm100TmaUmmaWarpSpecializedILi12ELi2ELi4ENS5_IJNS4_1CILi4EEENSA_ILi2EEENSA_ILi1EEEEEEEENS5_IJNSA_ILi128EEESG_NSA_ILi32EEEEEENS_10tfloat32_tENS5_IJlSD_lEEESJ_SK_NS4_8TiledMMAINS4_8MMA_AtomIJNS4_23SM100_MMA_TF32_2x1SM_SSISJ_SJ_fLi128ELi128ELNS4_4UMMA5MajorE0ELSP_0ELNSO_7ScaleInE0ELSQ_0EEEEEENS4_6LayoutINS5_IJSD_SD_SD_EEENS5_IJNSA_ILi0EEESV_SV_EEEEENS5_IJNS4_10UnderscoreESY_SY_EEEEENS4_28SM100_TMA_2SM_LOAD_MULTICASTENS4_14ComposedLayoutINS4_7SwizzleILi3ELi4ELi3EEENS4_18smem_ptr_flag_bitsILi32EEENST_INS5_IJNSA_ILi8EEESH_EEENS5_IJSH_SD_EEEEEEEvNS4_8identityES11_S1B_vS1C_EENS_8epilogue10collective18CollectiveEpilogueINS1E_23Sm100TmaWarpSpecializedILi4ELi2ELi16ELb1ELb0EEEJNS5_IJNSA_ILi64EEESG_SH_EEENS5_IJNST_IS1J_SD_EENST_INS5_IJNSA_ILi16EEESC_EEENS5_IJSD_S1J_EEEEEEEESJ_SK_SJ_SK_NS1E_6fusion15FusionCallbacksIS1I_NS1R_17LinearCombinationISJ_fSJ_fLNS_15FloatRoundStyleE2EEES1K_S1Q_JEEENS4_5SM1004TMEM4LOAD26SM100_TMEM_LOAD_32dp32b16xENS4_13SM90_TMA_LOADENS12_INS13_ILi2ELi4ELi3EEES16_NST_INS5_IJS17_S1M_EEENS5_IJS1M_SD_EEEEEEENS4_39AutoVectorizingCopyWithAssumedAlignmentILi128EEENS4_14SM90_TMA_STOREES26_S28_S28_EEEvvEEEEvNT_6ParamsE)
        /*0cd8*/ 	.short	0x0380
        /*0cda*/ 	.short	0x0800


	//----- nvinfo : EIATTR_SW_WAR
	.align		4
.L_55:
        /*0cdc*/ 	.byte	0x04, 0x36
        /*0cde*/ 	.short	(.L_57 - .L_56)
.L_56:
        /*0ce0*/ 	.word	0x00000008
.L_57:


//--------------------- .nv.callgraph             --------------------------
	.section	.nv.callgraph,"",@"SHT_CUDA_CALLGRAPH"
	.align	4
	.sectionentsize	8
	.align		4
        /*0000*/ 	.word	0x00000000
	.align		4
        /*0004*/ 	.word	0xffffffff
	.align		4
        /*0008*/ 	.word	index@(_ZN7cutlass13device_kernelINS_4gemm6kernel13GemmUniversalIN4cute5tupleIJiiiiEEENS1_10collective13CollectiveMmaINS1_35MainloopSm100TmaUmmaWarpSpecializedILi12ELi2ELi4ENS5_IJNS4_1CILi4EEENSA_ILi2EEENSA_ILi1EEEEEEEENS5_IJNSA_ILi128EEESG_NSA_ILi32EEEEEENS_10tfloat32_tENS5_IJlSD_lEEESJ_SK_NS4_8TiledMMAINS4_8MMA_AtomIJNS4_23SM100_MMA_TF32_2x1SM_SSISJ_SJ_fLi128ELi128ELNS4_4UMMA5MajorE0ELSP_0ELNSO_7ScaleInE0ELSQ_0EEEEEENS4_6LayoutINS5_IJSD_SD_SD_EEENS5_IJNSA_ILi0EEESV_SV_EEEEENS5_IJNS4_10UnderscoreESY_SY_EEEEENS4_28SM100_TMA_2SM_LOAD_MULTICASTENS4_14ComposedLayoutINS4_7SwizzleILi3ELi4ELi3EEENS4_18smem_ptr_flag_bitsILi32EEENST_INS5_IJNSA_ILi8EEESH_EEENS5_IJSH_SD_EEEEEEEvNS4_8identityES11_S1B_vS1C_EENS_8epilogue10collective18CollectiveEpilogueINS1E_23Sm100TmaWarpSpecializedILi4ELi2ELi16ELb1ELb0EEEJNS5_IJNSA_ILi64EEESG_SH_EEENS5_IJNST_IS1J_SD_EENST_INS5_IJNSA_ILi16EEESC_EEENS5_IJSD_S1J_EEEEEEEESJ_SK_SJ_SK_NS1E_6fusion15FusionCallbacksIS1I_NS1R_17LinearCombinationISJ_fSJ_fLNS_15FloatRoundStyleE2EEES1K_S1Q_JEEENS4_5SM1004TMEM4LOAD26SM100_TMEM_LOAD_32dp32b16xENS4_13SM90_TMA_LOADENS12_INS13_ILi2ELi4ELi3EEES16_NST_INS5_IJS17_S1M_EEENS5_IJS1M_SD_EEEEEEENS4_39AutoVectorizingCopyWithAssumedAlignmentILi128EEENS4_14SM90_TMA_STOREES26_S28_S28_EEEvvEEEEvNT_6ParamsE)
	.align		4
        /*000c*/ 	.word	index@(__assertfail)
	.align		4
        /*0010*/ 	.word	0x00000000
	.align		4
        /*0014*/ 	.word	0xfffffffe
	.align		4
        /*0018*/ 	.word	0x00000000
	.align		4
        /*001c*/ 	.word	0xfffffffd
	.align		4
        /*0020*/ 	.word	0x00000000
	.align		4
        /*0024*/ 	.word	0xfffffffc


//--------------------- .nv.constant4             --------------------------
	.section	.nv.constant4,"a",@progbits
	.align	8
	.align		8
.nv.constant4:
        /*0000*/ 	.dword	__assertfail
	.align		8
        /*0008*/ 	.dword	__unnamed_1
	.align		8
        /*0010*/ 	.dword	__unnamed_2
	.align		8
        /*0018*/ 	.dword	_ZN40_INTERNAL_c3a389e9_4_k_cu_0ff865f5_300484cuda3std3__45__cpo5beginE
	.align		8
        /*0020*/ 	.dword	_ZN40_INTERNAL_c3a389e9_4_k_cu_0ff865f5_300484cuda3std3__45__cpo3endE
	.align		8
        /*0028*/ 	.dword	_ZN40_INTERNAL_c3a389e9_4_k_cu_0ff865f5_300484cuda3std3__45__cpo6cbeginE
	.align		8
        /*0030*/ 	.dword	_ZN40_INTERNAL_c3a389e9_4_k_cu_0ff865f5_300484cuda3std3__45__cpo4cendE
	.align		8
        /*0038*/ 	.dword	_ZN40_INTERNAL_c3a389e9_4_k_cu_0ff865f5_300484cuda3std3__442_GLOBAL__N__c3a389e9_4_k_cu_0ff865f5_300486ignoreE
	.align		8
        /*0040*/ 	.dword	_ZN40_INTERNAL_c3a389e9_4_k_cu_0ff865f5_300484cuda3std3__419piecewise_constructE
	.align		8
        /*0048*/ 	.dword	_ZN40_INTERNAL_c3a389e9_4_k_cu_0ff865f5_300484cuda3std3__48in_placeE
	.align		8
        /*0050*/ 	.dword	_ZN40_INTERNAL_c3a389e9_4_k_cu_0ff865f5_300484cuda3std6ranges3__45__cpo4swapE
	.align		8
        /*0058*/ 	.dword	_ZN40_INTERNAL_c3a389e9_4_k_cu_0ff865f5_300484cuda3std6ranges3__45__cpo9iter_moveE
	.align		8
        /*0060*/ 	.dword	_ZN40_INTERNAL_c3a389e9_4_k_cu_0ff865f5_300484cute7productE
	.align		8
        /*0068*/ 	.dword	_ZN40_INTERNAL_c3a389e9_4_k_cu_0ff865f5_300484cute1_E
	.align		8
        /*0070*/ 	.dword	$str$25
	.align		8
        /*0078*/ 	.dword	$str$26
	.align		8
        /*0080*/ 	.dword	$str$27
	.align		8
        /*0088*/ 	.dword	$str$28


//--------------------- .text._ZN7cutlass13device_kernelINS_4gemm6kernel13GemmUniversalIN4cute5tupleIJiiiiEEENS1_10collective13CollectiveMmaINS1_35MainloopSm100TmaUmmaWarpSpecializedILi12ELi2ELi4ENS5_IJNS4_1CILi4EEENSA_ILi2EEENSA_ILi1EEEEEEEENS5_IJNSA_ILi128EEESG_NSA_ILi32EEEEEENS_10tfloat32_tENS5_IJlSD_lEEESJ_SK_NS4_8TiledMMAINS4_8MMA_AtomIJNS4_23SM100_MMA_TF32_2x1SM_SSISJ_SJ_fLi128ELi128ELNS4_4UMMA5MajorE0ELSP_0ELNSO_7ScaleInE0ELSQ_0EEEEEENS4_6LayoutINS5_IJSD_SD_SD_EEENS5_IJNSA_ILi0EEESV_SV_EEEEENS5_IJNS4_10UnderscoreESY_SY_EEEEENS4_28SM100_TMA_2SM_LOAD_MULTICASTENS4_14ComposedLayoutINS4_7SwizzleILi3ELi4ELi3EEENS4_18smem_ptr_flag_bitsILi32EEENST_INS5_IJNSA_ILi8EEESH_EEENS5_IJSH_SD_EEEEEEEvNS4_8identityES11_S1B_vS1C_EENS_8epilogue10collective18CollectiveEpilogueINS1E_23Sm100TmaWarpSpecializedILi4ELi2ELi16ELb1ELb0EEEJNS5_IJNSA_ILi64EEESG_SH_EEENS5_IJNST_IS1J_SD_EENST_INS5_IJNSA_ILi16EEESC_EEENS5_IJSD_S1J_EEEEEEEESJ_SK_SJ_SK_NS1E_6fusion15FusionCallbacksIS1I_NS1R_17LinearCombinationISJ_fSJ_fLNS_15FloatRoundStyleE2EEES1K_S1Q_JEEENS4_5SM1004TMEM4LOAD26SM100_TMEM_LOAD_32dp32b16xENS4_13SM90_TMA_LOADENS12_INS13_ILi2ELi4ELi3EEES16_NST_INS5_IJS17_S1M_EEENS5_IJS1M_SD_EEEEEEENS4_39AutoVectorizingCopyWithAssumedAlignmentILi128EEENS4_14SM90_TMA_STOREES26_S28_S28_EEEvvEEEEvNT_6ParamsE --------------------------
	.section	.text._ZN7cutlass13device_kernelINS_4gemm6kernel13GemmUniversalIN4cute5tupleIJiiiiEEENS1_10collective13CollectiveMmaINS1_35MainloopSm100TmaUmmaWarpSpecializedILi12ELi2ELi4ENS5_IJNS4_1CILi4EEENSA_ILi2EEENSA_ILi1EEEEEEEENS5_IJNSA_ILi128EEESG_NSA_ILi32EEEEEENS_10tfloat32_tENS5_IJlSD_lEEESJ_SK_NS4_8TiledMMAINS4_8MMA_AtomIJNS4_23SM100_MMA_TF32_2x1SM_SSISJ_SJ_fLi128ELi128ELNS4_4UMMA5MajorE0ELSP_0ELNSO_7ScaleInE0ELSQ_0EEEEEENS4_6LayoutINS5_IJSD_SD_SD_EEENS5_IJNSA_ILi0EEESV_SV_EEEEENS5_IJNS4_10UnderscoreESY_SY_EEEEENS4_28SM100_TMA_2SM_LOAD_MULTICASTENS4_14ComposedLayoutINS4_7SwizzleILi3ELi4ELi3EEENS4_18smem_ptr_flag_bitsILi32EEENST_INS5_IJNSA_ILi8EEESH_EEENS5_IJSH_SD_EEEEEEEvNS4_8identityES11_S1B_vS1C_EENS_8epilogue10collective18CollectiveEpilogueINS1E_23Sm100TmaWarpSpecializedILi4ELi2ELi16ELb1ELb0EEEJNS5_IJNSA_ILi64EEESG_SH_EEENS5_IJNST_IS1J_SD_EENST_INS5_IJNSA_ILi16EEESC_EEENS5_IJSD_S1J_EEEEEEEESJ_SK_SJ_SK_NS1E_6fusion15FusionCallbacksIS1I_NS1R_17LinearCombinationISJ_fSJ_fLNS_15FloatRoundStyleE2EEES1K_S1Q_JEEENS4_5SM1004TMEM4LOAD26SM100_TMEM_LOAD_32dp32b16xENS4_13SM90_TMA_LOADENS12_INS13_ILi2ELi4ELi3EEES16_NST_INS5_IJS17_S1M_EEENS5_IJS1M_SD_EEEEEEENS4_39AutoVectorizingCopyWithAssumedAlignmentILi128EEENS4_14SM90_TMA_STOREES26_S28_S28_EEEvvEEEEvNT_6ParamsE,"ax",@progbits
	.align	128
.text._ZN7cutlass13device_kernelINS_4gemm6kernel13GemmUniversalIN4cute5tupleIJiiiiEEENS1_10collective13CollectiveMmaINS1_35MainloopSm100TmaUmmaWarpSpecializedILi12ELi2ELi4ENS5_IJNS4_1CILi4EEENSA_ILi2EEENSA_ILi1EEEEEEEENS5_IJNSA_ILi128EEESG_NSA_ILi32EEEEEENS_10tfloat32_tENS5_IJlSD_lEEESJ_SK_NS4_8TiledMMAINS4_8MMA_AtomIJNS4_23SM100_MMA_TF32_2x1SM_SSISJ_SJ_fLi128ELi128ELNS4_4UMMA5MajorE0ELSP_0ELNSO_7ScaleInE0ELSQ_0EEEEEENS4_6LayoutINS5_IJSD_SD_SD_EEENS5_IJNSA_ILi0EEESV_SV_EEEEENS5_IJNS4_10UnderscoreESY_SY_EEEEENS4_28SM100_TMA_2SM_LOAD_MULTICASTENS4_14ComposedLayoutINS4_7SwizzleILi3ELi4ELi3EEENS4_18smem_ptr_flag_bitsILi32EEENST_INS5_IJNSA_ILi8EEESH_EEENS5_IJSH_SD_EEEEEEEvNS4_8identityES11_S1B_vS1C_EENS_8epilogue10collective18CollectiveEpilogueINS1E_23Sm100TmaWarpSpecializedILi4ELi2ELi16ELb1ELb0EEEJNS5_IJNSA_ILi64EEESG_SH_EEENS5_IJNST_IS1J_SD_EENST_INS5_IJNSA_ILi16EEESC_EEENS5_IJSD_S1J_EEEEEEEESJ_SK_SJ_SK_NS1E_6fusion15FusionCallbacksIS1I_NS1R_17LinearCombinationISJ_fSJ_fLNS_15FloatRoundStyleE2EEES1K_S1Q_JEEENS4_5SM1004TMEM4LOAD26SM100_TMEM_LOAD_32dp32b16xENS4_13SM90_TMA_LOADENS12_INS13_ILi2ELi4ELi3EEES16_NST_INS5_IJS17_S1M_EEENS5_IJS1M_SD_EEEEEEENS4_39AutoVectorizingCopyWithAssumedAlignmentILi128EEENS4_14SM90_TMA_STOREES26_S28_S28_EEEvvEEEEvNT_6ParamsE:
        .type           _ZN7cutlass13device_kernelINS_4gemm6kernel13GemmUniversalIN4cute5tupleIJiiiiEEENS1_10collective13CollectiveMmaINS1_35MainloopSm100TmaUmmaWarpSpecializedILi12ELi2ELi4ENS5_IJNS4_1CILi4EEENSA_ILi2EEENSA_ILi1EEEEEEEENS5_IJNSA_ILi128EEESG_NSA_ILi32EEEEEENS_10tfloat32_tENS5_IJlSD_lEEESJ_SK_NS4_8TiledMMAINS4_8MMA_AtomIJNS4_23SM100_MMA_TF32_2x1SM_SSISJ_SJ_fLi128ELi128ELNS4_4UMMA5MajorE0ELSP_0ELNSO_7ScaleInE0ELSQ_0EEEEEENS4_6LayoutINS5_IJSD_SD_SD_EEENS5_IJNSA_ILi0EEESV_SV_EEEEENS5_IJNS4_10UnderscoreESY_SY_EEEEENS4_28SM100_TMA_2SM_LOAD_MULTICASTENS4_14ComposedLayoutINS4_7SwizzleILi3ELi4ELi3EEENS4_18smem_ptr_flag_bitsILi32EEENST_INS5_IJNSA_ILi8EEESH_EEENS5_IJSH_SD_EEEEEEEvNS4_8identityES11_S1B_vS1C_EENS_8epilogue10collective18CollectiveEpilogueINS1E_23Sm100TmaWarpSpecializedILi4ELi2ELi16ELb1ELb0EEEJNS5_IJNSA_ILi64EEESG_SH_EEENS5_IJNST_IS1J_SD_EENST_INS5_IJNSA_ILi16EEESC_EEENS5_IJSD_S1J_EEEEEEEESJ_SK_SJ_SK_NS1E_6fusion15FusionCallbacksIS1I_NS1R_17LinearCombinationISJ_fSJ_fLNS_15FloatRoundStyleE2EEES1K_S1Q_JEEENS4_5SM1004TMEM4LOAD26SM100_TMEM_LOAD_32dp32b16xENS4_13SM90_TMA_LOADENS12_INS13_ILi2ELi4ELi3EEES16_NST_INS5_IJS17_S1M_EEENS5_IJS1M_SD_EEEEEEENS4_39AutoVectorizingCopyWithAssumedAlignmentILi128EEENS4_14SM90_TMA_STOREES26_S28_S28_EEEvvEEEEvNT_6ParamsE,@function
        .size           _ZN7cutlass13device_kernelINS_4gemm6kernel13GemmUniversalIN4cute5tupleIJiiiiEEENS1_10collective13CollectiveMmaINS1_35MainloopSm100TmaUmmaWarpSpecializedILi12ELi2ELi4ENS5_IJNS4_1CILi4EEENSA_ILi2EEENSA_ILi1EEEEEEEENS5_IJNSA_ILi128EEESG_NSA_ILi32EEEEEENS_10tfloat32_tENS5_IJlSD_lEEESJ_SK_NS4_8TiledMMAINS4_8MMA_AtomIJNS4_23SM100_MMA_TF32_2x1SM_SSISJ_SJ_fLi128ELi128ELNS4_4UMMA5MajorE0ELSP_0ELNSO_7ScaleInE0ELSQ_0EEEEEENS4_6LayoutINS5_IJSD_SD_SD_EEENS5_IJNSA_ILi0EEESV_SV_EEEEENS5_IJNS4_10UnderscoreESY_SY_EEEEENS4_28SM100_TMA_2SM_LOAD_MULTICASTENS4_14ComposedLayoutINS4_7SwizzleILi3ELi4ELi3EEENS4_18smem_ptr_flag_bitsILi32EEENST_INS5_IJNSA_ILi8EEESH_EEENS5_IJSH_SD_EEEEEEEvNS4_8identityES11_S1B_vS1C_EENS_8epilogue10collective18CollectiveEpilogueINS1E_23Sm100TmaWarpSpecializedILi4ELi2ELi16ELb1ELb0EEEJNS5_IJNSA_ILi64EEESG_SH_EEENS5_IJNST_IS1J_SD_EENST_INS5_IJNSA_ILi16EEESC_EEENS5_IJSD_S1J_EEEEEEEESJ_SK_SJ_SK_NS1E_6fusion15FusionCallbacksIS1I_NS1R_17LinearCombinationISJ_fSJ_fLNS_15FloatRoundStyleE2EEES1K_S1Q_JEEENS4_5SM1004TMEM4LOAD26SM100_TMEM_LOAD_32dp32b16xENS4_13SM90_TMA_LOADENS12_INS13_ILi2ELi4ELi3EEES16_NST_INS5_IJS17_S1M_EEENS5_IJS1M_SD_EEEEEEENS4_39AutoVectorizingCopyWithAssumedAlignmentILi128EEENS4_14SM90_TMA_STOREES26_S28_S28_EEEvvEEEEvNT_6ParamsE,(.L_x_222 - _ZN7cutlass13device_kernelINS_4gemm6kernel13GemmUniversalIN4cute5tupleIJiiiiEEENS1_10collective13CollectiveMmaINS1_35MainloopSm100TmaUmmaWarpSpecializedILi12ELi2ELi4ENS5_IJNS4_1CILi4EEENSA_ILi2EEENSA_ILi1EEEEEEEENS5_IJNSA_ILi128EEESG_NSA_ILi32EEEEEENS_10tfloat32_tENS5_IJlSD_lEEESJ_SK_NS4_8TiledMMAINS4_8MMA_AtomIJNS4_23SM100_MMA_TF32_2x1SM_SSISJ_SJ_fLi128ELi128ELNS4_4UMMA5MajorE0ELSP_0ELNSO_7ScaleInE0ELSQ_0EEEEEENS4_6LayoutINS5_IJSD_SD_SD_EEENS5_IJNSA_ILi0EEESV_SV_EEEEENS5_IJNS4_10UnderscoreESY_SY_EEEEENS4_28SM100_TMA_2SM_LOAD_MULTICASTENS4_14ComposedLayoutINS4_7SwizzleILi3ELi4ELi3EEENS4_18smem_ptr_flag_bitsILi32EEENST_INS5_IJNSA_ILi8EEESH_EEENS5_IJSH_SD_EEEEEEEvNS4_8identityES11_S1B_vS1C_EENS_8epilogue10collective18CollectiveEpilogueINS1E_23Sm100TmaWarpSpecializedILi4ELi2ELi16ELb1ELb0EEEJNS5_IJNSA_ILi64EEESG_SH_EEENS5_IJNST_IS1J_SD_EENST_INS5_IJNSA_ILi16EEESC_EEENS5_IJSD_S1J_EEEEEEEESJ_SK_SJ_SK_NS1E_6fusion15FusionCallbacksIS1I_NS1R_17LinearCombinationISJ_fSJ_fLNS_15FloatRoundStyleE2EEES1K_S1Q_JEEENS4_5SM1004TMEM4LOAD26SM100_TMEM_LOAD_32dp32b16xENS4_13SM90_TMA_LOADENS12_INS13_ILi2ELi4ELi3EEES16_NST_INS5_IJS17_S1M_EEENS5_IJS1M_SD_EEEEEEENS4_39AutoVectorizingCopyWithAssumedAlignmentILi128EEENS4_14SM90_TMA_STOREES26_S28_S28_EEEvvEEEEvNT_6ParamsE)
        .other          _ZN7cutlass13device_kernelINS_4gemm6kernel13GemmUniversalIN4cute5tupleIJiiiiEEENS1_10collective13CollectiveMmaINS1_35MainloopSm100TmaUmmaWarpSpecializedILi12ELi2ELi4ENS5_IJNS4_1CILi4EEENSA_ILi2EEENSA_ILi1EEEEEEEENS5_IJNSA_ILi128EEESG_NSA_ILi32EEEEEENS_10tfloat32_tENS5_IJlSD_lEEESJ_SK_NS4_8TiledMMAINS4_8MMA_AtomIJNS4_23SM100_MMA_TF32_2x1SM_SSISJ_SJ_fLi128ELi128ELNS4_4UMMA5MajorE0ELSP_0ELNSO_7ScaleInE0ELSQ_0EEEEEENS4_6LayoutINS5_IJSD_SD_SD_EEENS5_IJNSA_ILi0EEESV_SV_EEEEENS5_IJNS4_10UnderscoreESY_SY_EEEEENS4_28SM100_TMA_2SM_LOAD_MULTICASTENS4_14ComposedLayoutINS4_7SwizzleILi3ELi4ELi3EEENS4_18smem_ptr_flag_bitsILi32EEENST_INS5_IJNSA_ILi8EEESH_EEENS5_IJSH_SD_EEEEEEEvNS4_8identityES11_S1B_vS1C_EENS_8epilogue10collective18CollectiveEpilogueINS1E_23Sm100TmaWarpSpecializedILi4ELi2ELi16ELb1ELb0EEEJNS5_IJNSA_ILi64EEESG_SH_EEENS5_IJNST_IS1J_SD_EENST_INS5_IJNSA_ILi16EEESC_EEENS5_IJSD_S1J_EEEEEEEESJ_SK_SJ_SK_NS1E_6fusion15FusionCallbacksIS1I_NS1R_17LinearCombinationISJ_fSJ_fLNS_15FloatRoundStyleE2EEES1K_S1Q_JEEENS4_5SM1004TMEM4LOAD26SM100_TMEM_LOAD_32dp32b16xENS4_13SM90_TMA_LOADENS12_INS13_ILi2ELi4ELi3EEES16_NST_INS5_IJS17_S1M_EEENS5_IJS1M_SD_EEEEEEENS4_39AutoVectorizingCopyWithAssumedAlignmentILi128EEENS4_14SM90_TMA_STOREES26_S28_S28_EEEvvEEEEvNT_6ParamsE,@"STO_CUDA_ENTRY STV_DEFAULT"
_ZN7cutlass13device_kernelINS_4gemm6kernel13GemmUniversalIN4cute5tupleIJiiiiEEENS1_10collective13CollectiveMmaINS1_35MainloopSm100TmaUmmaWarpSpecializedILi12ELi2ELi4ENS5_IJNS4_1CILi4EEENSA_ILi2EEENSA_ILi1EEEEEEEENS5_IJNSA_ILi128EEESG_NSA_ILi32EEEEEENS_10tfloat32_tENS5_IJlSD_lEEESJ_SK_NS4_8TiledMMAINS4_8MMA_AtomIJNS4_23SM100_MMA_TF32_2x1SM_SSISJ_SJ_fLi128ELi128ELNS4_4UMMA5MajorE0ELSP_0ELNSO_7ScaleInE0ELSQ_0EEEEEENS4_6LayoutINS5_IJSD_SD_SD_EEENS5_IJNSA_ILi0EEESV_SV_EEEEENS5_IJNS4_10UnderscoreESY_SY_EEEEENS4_28SM100_TMA_2SM_LOAD_MULTICASTENS4_14ComposedLayoutINS4_7SwizzleILi3ELi4ELi3EEENS4_18smem_ptr_flag_bitsILi32EEENST_INS5_IJNSA_ILi8EEESH_EEENS5_IJSH_SD_EEEEEEEvNS4_8identityES11_S1B_vS1C_EENS_8epilogue10collective18CollectiveEpilogueINS1E_23Sm100TmaWarpSpecializedILi4ELi2ELi16ELb1ELb0EEEJNS5_IJNSA_ILi64EEESG_SH_EEENS5_IJNST_IS1J_SD_EENST_INS5_IJNSA_ILi16EEESC_EEENS5_IJSD_S1J_EEEEEEEESJ_SK_SJ_SK_NS1E_6fusion15FusionCallbacksIS1I_NS1R_17LinearCombinationISJ_fSJ_fLNS_15FloatRoundStyleE2EEES1K_S1Q_JEEENS4_5SM1004TMEM4LOAD26SM100_TMEM_LOAD_32dp32b16xENS4_13SM90_TMA_LOADENS12_INS13_ILi2ELi4ELi3EEES16_NST_INS5_IJS17_S1M_EEENS5_IJS1M_SD_EEEEEEENS4_39AutoVectorizingCopyWithAssumedAlignmentILi128EEENS4_14SM90_TMA_STOREES26_S28_S28_EEEvvEEEEvNT_6ParamsE:
[----:B------:R-:W1:Y:S01]  /*0000*/  LDC R1, c[0x0][0x37c] ;  /* 0x0000df00ff017b82 */ /* 0x000e620000000800 */
[----:B------:R-:W2:Y:S01]  /*0010*/  S2R R69, SR_TID.X ;  /* 0x0000000000457919 */ /* 0x000ea20000002100 */
[----:B------:R-:W3:Y:S06]  /*0020*/  LDCU.64 UR8, c[0x0][0x890] ;  /* 0x00011200ff0877ac */ /* 0x000eec0008000a00 */
[----:B------:R-:W4:Y:S01]  /*0030*/  S2UR UR47, SR_CgaCtaId ;  /* 0x00000000002f79c3 */ /* 0x000f220000008800 */
[----:B------:R-:W-:Y:S02]  /*0040*/  PRMT R56, RZ, 0x7610, R56 ;  /* 0x00007610ff387816 */ /* 0x000fe40000000038 */
[----:B------:R-:W-:-:S02]  /*0050*/  ELECT P0, URZ, PT ;  /* 0x0000000000ff782f */ /* 0x000fc40003800000 */
[----:B---3--:R-:W-:-:S04]  /*0060*/  ISETP.NE.U32.AND P1, PT, RZ, UR8, PT ;  /* 0x00000008ff007c0c */ /* 0x008fc8000bf25070 */
[----:B------:R-:W-:Y:S01]  /*0070*/  ISETP.NE.AND.EX P2, PT, RZ, UR9, PT, P1 ;  /* 0x00000009ff007c0c */ /* 0x000fe2000bf45310 */
[----:B----4-:R-:W-:Y:S02]  /*0080*/  ULOP3.LUT UR48, UR47, 0x1, URZ, 0xc0, !UPT ;  /* 0x000000012f307892 */ /* 0x010fe4000f8ec0ff */
[----:B------:R-:W-:Y:S01]  /*0090*/  ULOP3.LUT UR49, UR47, 0x1, URZ, 0x3c, !UPT ;  /* 0x000000012f317892 */ /* 0x000fe2000f8e3cff */
[----:B--2---:R-:W-:-:S05]  /*00a0*/  SHF.R.U32.HI R57, RZ, 0x5, R69 ;  /* 0x00000005ff397819 */ /* 0x004fca0000011645 */
[----:B------:R-:W2:Y:S02]  /*00b0*/  SHFL.IDX PT, R0, R57, RZ, 0x1f ;  /* 0x00001fff39007589 */ /* 0x000ea400000e0000 */
[----:B--2---:R-:W-:Y:S02]  /*00c0*/  R2UR UR25, R0 ;  /* 0x00000000001972ca */ /* 0x004fe400000e0000 */
[----:B-1----:R-:W-:Y:S05]  /*00d0*/  @P2 BRA `(.L_x_0) ;  /* 0x0000000000302947 */ /* 0x002fea0003800000 */
[----:B------:R-:W1:Y:S02]  /*00e0*/  LDCU.64 UR4, c[0x0][0x888] ;  /* 0x00011100ff0477ac */ /* 0x000e640008000a00 */
[----:B-1----:R-:W-:-:S04]  /*00f0*/  UISETP.NE.U32.AND UP0, UPT, UR4, URZ, UPT ;  /* 0x000000ff0400728c */ /* 0x002fc8000bf05070 */
[----:B------:R-:W-:-:S09]  /*0100*/  UISETP.NE.AND.EX UP0, UPT, UR5, URZ, UPT, UP0 ;  /* 0x000000ff0500728c */ /* 0x000fd2000bf05300 */
[----:B------:R-:W-:Y:S05]  /*0110*/  BRA.U !UP0, `(.L_x_1) ;  /* 0x0000000108147547 */ /* 0x000fea000b800000 */
[----:B------:R-:W1:Y:S01]  /*0120*/  LDC.64 R26, c[0x0][0x888] ;  /* 0x00022200ff1a7b82 */ /* 0x000e620000000a00 */
[----:B------:R-:W1:Y:S02]  /*0130*/  LDCU.64 UR4, c[0x0][0x358] ;  /* 0x00006b00ff0477ac */ /* 0x000e640008000a00 */
[----:B-1----:R1:W5:Y:S01]  /*0140*/  LDG.E R26, desc[UR4][R26.64] ;  /* 0x000000041a1a7981 */ /* 0x002362000c1e1900 */
[----:B------:R-:W-:Y:S01]  /*0150*/  HFMA2 R56, -RZ, RZ, 0, 5.9604644775390625e-08 ;  /* 0x00000001ff387431 */ /* 0x000fe200000001ff */
[----:B------:R-:W-:Y:S05]  /*0160*/  BRA `(.L_x_0) ;  /* 0x00000000000c7947 */ /* 0x000fea0003800000 */
.L_x_1:
[----:B------:R-:W1:Y:S01]  /*0170*/  LDCU UR4, c[0x0][0x880] ;  /* 0x00011000ff0477ac */ /* 0x000e620008000800 */
[----:B------:R-:W-:Y:S01]  /*0180*/  HFMA2 R56, -RZ, RZ, 0, 5.9604644775390625e-08 ;  /* 0x00000001ff387431 */ /* 0x000fe200000001ff */
[----:B-1----:R-:W-:-:S07]  /*0190*/  MOV R26, UR4 ;  /* 0x00000004001a7c02 */ /* 0x002fce0008000f00 */
.L_x_0:
[----:B------:R-:W2:Y:S02]  /*01a0*/  LDCU.64 UR4, c[0x0][0x8b0] ;  /* 0x00011600ff0477ac */ /* 0x000ea40008000a00 */
[----:B--2---:R-:W-:-:S04]  /*01b0*/  UISETP.NE.U32.AND UP0, UPT, UR4, URZ, UPT ;  /* 0x000000ff0400728c */ /* 0x004fc8000bf05070 */
[----:B------:R-:W-:-:S09]  /*01c0*/  UISETP.NE.AND.EX UP0, UPT, UR5, URZ, UPT, UP0 ;  /* 0x000000ff0500728c */ /* 0x000fd2000bf05300 */
[----:B------:R-:W-:Y:S05]  /*01d0*/  BRA.U UP0, `(.L_x_2) ;  /* 0x0000000100287547 */ /* 0x000fea000b800000 */
[----:B------:R-:W2:Y:S02]  /*01e0*/  LDCU.64 UR4, c[0x0][0x8a8] ;  /* 0x00011500ff0477ac */ /* 0x000ea40008000a00 */
[----:B--2---:R-:W-:-:S04]  /*01f0*/  UISETP.NE.U32.AND UP0, UPT, UR4, URZ, UPT ;  /* 0x000000ff0400728c */ /* 0x004fc8000bf05070 */
[----:B------:R-:W-:-:S09]  /*0200*/  UISETP.NE.AND.EX UP0, UPT, UR5, URZ, UPT, UP0 ;  /* 0x000000ff0500728c */ /* 0x000fd2000bf05300 */
[----:B------:R-:W-:Y:S05]  /*0210*/  BRA.U !UP0, `(.L_x_3) ;  /* 0x0000000108107547 */ /* 0x000fea000b800000 */
[----:B------:R-:W2:Y:S01]  /*0220*/  LDC.64 R24, c[0x0][0x8a8] ;  /* 0x00022a00ff187b82 */ /* 0x000ea20000000a00 */
[----:B------:R-:W2:Y:S02]  /*0230*/  LDCU.64 UR4, c[0x0][0x358] ;  /* 0x00006b00ff0477ac */ /* 0x000ea40008000a00 */
[----:B--2---:R2:W5:Y:S01]  /*0240*/  LDG.E R24, desc[UR4][R24.64] ;  /* 0x0000000418187981 */ /* 0x004562000c1e1900 */
[----:B------:R-:W-:Y:S05]  /*0250*/  BRA `(.L_x_2) ;  /* 0x0000000000087947 */ /* 0x000fea0003800000 */
.L_x_3:
[----:B------:R-:W2:Y:S02]  /*0260*/  LDCU UR4, c[0x0][0x8a0] ;  /* 0x00011400ff0477ac */ /* 0x000ea40008000800 */
[----:B--2---:R-:W-:Y:S02]  /*0270*/  MOV R24, UR4 ;  /* 0x0000000400187c02 */ /* 0x004fe40008000f00 */
.L_x_2:
[----:B------:R-:W-:Y:S01]  /*0280*/  IMAD.U32 R0, RZ, RZ, UR25 ;  /* 0x00000019ff007e24 */ /* 0x000fe2000f8e00ff */
[----:B------:R-:W-:Y:S04]  /*0290*/  BSSY.RECONVERGENT B0, `(.L_x_4) ;  /* 0x000000c000007945 */ /* 0x000fe80003800200 */
[C---:B------:R-:W-:Y:S02]  /*02a0*/  ISETP.NE.OR P3, PT, R0.reuse, 0x1, !P0 ;  /* 0x000000010000780c */ /* 0x040fe40004765670 */
[----:B------:R-:W-:-:S11]  /*02b0*/  ISETP.NE.OR P2, PT, R0, 0x3, !P0 ;  /* 0x000000030000780c */ /* 0x000fd60004745670 */
[----:B------:R-:W-:Y:S05]  /*02c0*/  @P3 BRA `(.L_x_5) ;  /* 0x0000000000203947 */ /* 0x000fea0003800000 */
[----:B------:R-:W3:Y:S02]  /*02d0*/  LDCU.64 UR4, c[0x0][0x348] ;  /* 0x00006900ff0477ac */ /* 0x000ee40008000a00 */
[----:B---3--:R-:W-:Y:S02]  /*02e0*/  UIADD3 UR6, UP1, UPT, UR4, 0x80, URZ ;  /* 0x0000008004067890 */ /* 0x008fe4000ff3e0ff */
[----:B------:R-:W-:Y:S02]  /*02f0*/  UIADD3 UR4, UP0, UPT, UR4, 0x180, URZ ;  /* 0x0000018004047890 */ /* 0x000fe4000ff1e0ff */
[----:B------:R-:W-:Y:S02]  /*0300*/  UIADD3.X UR7, UPT, UPT, URZ, UR5, URZ, UP1, !UPT ;  /* 0x00000005ff077290 */ /* 0x000fe40008ffe4ff */
[----:B------:R-:W-:-:S07]  /*0310*/  UIADD3.X UR5, UPT, UPT, URZ, UR5, URZ, UP0, !UPT ;  /* 0x00000005ff057290 */ /* 0x000fce00087fe4ff */
[----:B------:R3:W-:Y:S02]  /*0320*/  UTMACCTL.PF [UR6] ;  /* 0x00000000060079b9 */ /* 0x0007e40008040000 */
[----:B------:R3:W-:Y:S02]  /*0330*/  UTMACCTL.PF [UR4] ;  /* 0x00000000040079b9 */ /* 0x0007e40008040000 */
[----:B---3--:R-:W-:Y:S01]  /*0340*/  NOP ;  /* 0x0000000000007918 */ /* 0x008fe20000000000 */
.L_x_5:
[----:B------:R-:W-:Y:S05]  /*0350*/  BSYNC.RECONVERGENT B0 ;  /* 0x0000000000007941 */ /* 0x000fea0003800200 */
.L_x_4:
[----:B------:R-:W-:Y:S04]  /*0360*/  BSSY.RECONVERGENT B0, `(.L_x_6) ;  /* 0x000000a000007945 */ /* 0x000fe80003800200 */
        /* <DEDUP_REMOVED lines=9> */
.L_x_7:
[----:B------:R-:W-:Y:S05]  /*0400*/  BSYNC.RECONVERGENT B0 ;  /* 0x0000000000007941 */ /* 0x000fea0003800200 */
.L_x_6:
[----:B------:R-:W3:Y:S01]  /*0410*/  LDCU.64 UR4, c[0x0][0x888] ;  /* 0x00011100ff0477ac */ /* 0x000ee20008000a00 */
[----:B------:R-:W-:Y:S01]  /*0420*/  ISETP.NE.AND.EX P1, PT, RZ, UR9, PT, P1 ;  /* 0x00000009ff007c0c */ /* 0x000fe2000bf25310 */
[----:B------:R-:W-:Y:S01]  /*0430*/  UPLOP3.LUT UP5, UPT, UPT, UPT, UPT, 0x80, 0x8 ;  /* 0x000000000008789c */ /* 0x000fe20003faf070 */
[----:B---3--:R-:W-:-:S04]  /*0440*/  ISETP.NE.U32.AND P2, PT, RZ, UR4, PT ;  /* 0x00000004ff007c0c */ /* 0x008fc8000bf45070 */
[----:B------:R-:W-:-:S13]  /*0450*/  ISETP.NE.AND.EX P2, PT, RZ, UR5, PT, P2 ;  /* 0x00000005ff007c0c */ /* 0x000fda000bf45320 */
[----:B------:R-:W-:Y:S05]  /*0460*/  @P2 BRA P1, `(.L_x_8) ;  /* 0x0000000000282947 */ /* 0x000fea0000800000 */
[----:B------:R-:W-:Y:S01]  /*0470*/  UISETP.NE.U32.AND UP0, UPT, UR8, URZ, UPT ;  /* 0x000000ff0800728c */ /* 0x000fe2000bf05070 */
[----:B-----5:R-:W-:Y:S01]  /*0480*/  FSETP.NEU.AND P1, PT, R26, RZ, PT ;  /* 0x000000ff1a00720b */ /* 0x020fe20003f2d000 */
[----:B------:R-:W-:Y:S02]  /*0490*/  UISETP.NE.U32.AND UP2, UPT, UR4, URZ, UPT ;  /* 0x000000ff0400728c */ /* 0x000fe4000bf45070 */
[----:B------:R-:W-:Y:S02]  /*04a0*/  UISETP.NE.AND.EX UP1, UPT, UR9, URZ, UPT, UP0 ;  /* 0x000000ff0900728c */ /* 0x000fe4000bf25300 */
[----:B------:R-:W-:-:S04]  /*04b0*/  UISETP.NE.AND.EX UP0, UPT, UR5, URZ, UPT, UP2 ;  /* 0x000000ff0500728c */ /* 0x000fc8000bf05320 */
[----:B------:R-:W-:-:S04]  /*04c0*/  USEL UR4, URZ, 0xffffffff, UP0 ;  /* 0xffffffffff047887 */ /* 0x000fc80008000000 */
[----:B------:R-:W-:Y:S01]  /*04d0*/  VOTEU.ANY UP0, P1 ;  /* 0x0000000000ff7886 */ /* 0x000fe20000800100 */
[----:B------:R-:W-:-:S04]  /*04e0*/  @!UP1 USEL UR4, URZ, 0xffffffff, UP0 ;  /* 0xffffffffff049887 */ /* 0x000fc80008000000 */
[----:B------:R-:W-:-:S04]  /*04f0*/  ULOP3.LUT UR4, UR4, 0x1, URZ, 0xc0, !UPT ;  /* 0x0000000104047892 */ /* 0x000fc8000f8ec0ff */
[----:B------:R-:W-:-:S11]  /*0500*/  UISETP.NE.U32.AND UP5, UPT, UR4, 0x1, UPT ;  /* 0x000000010400788c */ /* 0x000fd6000bfa5070 */
.L_x_8:
[----:B------:R-:W3:Y:S01]  /*0510*/  SHFL.IDX PT, R0, R57, RZ, 0x1f ;  /* 0x00001fff39007589 */ /* 0x000ee200000e0000 */
[----:B------:R-:W-:-:S04]  /*0520*/  UISETP.NE.AND UP0, UPT, UR25, 0x2, UPT ;  /* 0x000000021900788c */ /* 0x000fc8000bf05270 */
[----:B------:R-:W-:Y:S02]  /*0530*/  UISETP.EQ.AND UP1, UPT, UR48, URZ, !UP0 ;  /* 0x000000ff3000728c */ /* 0x000fe4000c722270 */
[----:B------:R-:W-:-:S04]  /*0540*/  USEL UR46, URZ, 0x1, UP0 ;  /* 0x00000001ff2e7887 */ /* 0x000fc80008000000 */
[----:B------:R-:W-:Y:S02]  /*0550*/  PLOP3.LUT P3, PT, P0, PT, UP1, 0x80, 0x8 ;  /* 0x000000000008781c */ /* 0x000fe4000076f018 */
[----:B---3--:R-:W-:-:S13]  /*0560*/  ISETP.NE.AND P1, PT, R0, RZ, PT ;  /* 0x000000ff0000720c */ /* 0x008fda0003f25270 */
[----:B------:R-:W-:Y:S05]  /*0570*/  @P1 BRA `(.L_x_9) ;  /* 0x0000000000a01947 */ /* 0x000fea0003800000 */
[----:B------:R-:W-:Y:S01]  /*0580*/  ELECT P1, URZ, PT ;  /* 0x0000000000ff782f */ /* 0x000fe20003820000 */
[----:B------:R-:W-:-:S12]  /*0590*/  BSSY.RECONVERGENT B0, `(.L_x_9) ;  /* 0x0000026000007945 */ /* 0x000fd80003800200 */
[----:B------:R-:W-:Y:S05]  /*05a0*/  @!P1 BRA `(.L_x_10) ;  /* 0x0000000000909947 */ /* 0x000fea0003800000 */
[----:B------:R-:W-:Y:S01]  /*05b0*/  UMOV UR4, 0x400 ;  /* 0x0000040000047882 */ /* 0x000fe20000000000 */
[----:B------:R-:W-:Y:S01]  /*05c0*/  UMOV UR8, 0x1 ;  /* 0x0000000100087882 */ /* 0x000fe20000000000 */
[----:B------:R-:W-:Y:S01]  /*05d0*/  UMOV UR6, 0x3 ;  /* 0x0000000300067882 */ /* 0x000fe20000000000 */
[----:B------:R-:W-:Y:S02]  /*05e0*/  ULEA UR4, UR47, UR4, 0x18 ;  /* 0x000000042f047291 */ /* 0x000fe4000f8ec0ff */
[----:B------:R-:W-:-:S04]  /*05f0*/  UIADD3 UR8, UPT, UPT, -UR8, 0x100000, URZ ;  /* 0x0010000008087890 */ /* 0x000fc8000fffe1ff */
[----:B------:R-:W-:Y:S02]  /*0600*/  USHF.L.U32 UR9, UR8, 0xb, URZ ;  /* 0x0000000b08097899 */ /* 0x000fe400080006ff */
[----:B------:R-:W-:Y:S02]  /*0610*/  USHF.L.U32 UR8, UR8, 0x1, URZ ;  /* 0x0000000108087899 */ /* 0x000fe400080006ff */
[----:B------:R-:W-:-:S04]  /*0620*/  UIADD3 UR6, UPT, UPT, -UR6, 0x100000, URZ ;  /* 0x0010000006067890 */ /* 0x000fc8000fffe1ff */
[----:B------:R-:W-:Y:S02]  /*0630*/  USHF.L.U32 UR7, UR6, 0xb, URZ ;  /* 0x0000000b06077899 */ /* 0x000fe400080006ff */
[----:B------:R-:W-:Y:S01]  /*0640*/  USHF.L.U32 UR6, UR6, 0x1, URZ ;  /* 0x0000000106067899 */ /* 0x000fe200080006ff */
[----:B------:R-:W3:Y:S03]  /*0650*/  FENCE.VIEW.ASYNC.S ;  /* 0x00000000000073c6 */ /* 0x000ee60000000000 */
[----:B---3--:R3:W4:Y:S08]  /*0660*/  SYNCS.EXCH.64 URZ, [UR4], UR8 ;  /* 0x0000000804ff75b2 */ /* 0x0087300008000100 */
[----:B------:R3:W1:Y:S01]  /*0670*/  SYNCS.EXCH.64 URZ, [UR4+0x60], UR6 ;  /* 0x0000600604ff75b2 */ /* 0x0006620008000100 */
        /* <DEDUP_REMOVED lines=21> */
[----:B------:R3:W1:Y:S02]  /*07d0*/  SYNCS.EXCH.64 URZ, [UR4+0xb8], UR6 ;  /* 0x0000b80604ff75b2 */ /* 0x0006640008000100 */
[----:B---34-:R-:W-:Y:S01]  /*07e0*/  NOP ;  /* 0x0000000000007918 */ /* 0x018fe20000000000 */
.L_x_10:
[----:B------:R-:W-:Y:S05]  /*07f0*/  BSYNC.RECONVERGENT B0 ;  /* 0x0000000000007941 */ /* 0x000fea0003800200 */
.L_x_9:
[----:B------:R-:W3:Y:S01]  /*0800*/  SHFL.IDX PT, R0, R57, RZ, 0x1f ;  /* 0x00001fff39007589 */ /* 0x000ee200000e0000 */
[----:B------:R-:W-:Y:S01]  /*0810*/  NOP ;  /* 0x0000000000007918 */ /* 0x000fe20000000000 */
[----:B---3--:R-:W-:-:S13]  /*0820*/  ISETP.NE.AND P1, PT, R0, 0x1, PT ;  /* 0x000000010000780c */ /* 0x008fda0003f25270 */
[----:B------:R-:W-:Y:S05]  /*0830*/  @P1 BRA `(.L_x_11) ;  /* 0x0000000000541947 */ /* 0x000fea0003800000 */
        /* <DEDUP_REMOVED lines=10> */
[----:B------:R-:W-:Y:S01]  /*08e0*/  ELECT P1, URZ, PT ;  /* 0x0000000000ff782f */ /* 0x000fe20003820000 */
[----:B------:R-:W3:Y:S02]  /*08f0*/  FENCE.VIEW.ASYNC.S ;  /* 0x00000000000073c6 */ /* 0x000ee40000000000 */
[----:B---3--:R3:W4:Y:S08]  /*0900*/  SYNCS.EXCH.64 URZ, [UR4+0xc0], UR8 ;  /* 0x0000c00804ff75b2 */ /* 0x0087300008000100 */
[----:B------:R3:W1:Y:S01]  /*0910*/  SYNCS.EXCH.64 URZ, [UR4+0xe0], UR6 ;  /* 0x0000e00604ff75b2 */ /* 0x0006620008000100 */
[----:B------:R3:W1:Y:S01]  /*0920*/  SYNCS.EXCH.64 URZ, [UR4+0xc8], UR8 ;  /* 0x0000c80804ff75b2 */ /* 0x0006620008000100 */
[----:B------:R3:W1:Y:S01]  /*0930*/  SYNCS.EXCH.64 URZ, [UR4+0xe8], UR6 ;  /* 0x0000e80604ff75b2 */ /* 0x0006620008000100 */
[----:B------:R3:W1:Y:S01]  /*0940*/  SYNCS.EXCH.64 URZ, [UR4+0xd0], UR8 ;  /* 0x0000d00804ff75b2 */ /* 0x0006620008000100 */
[----:B------:R3:W1:Y:S01]  /*0950*/  SYNCS.EXCH.64 URZ, [UR4+0xf0], UR6 ;  /* 0x0000f00604ff75b2 */ /* 0x0006620008000100 */
[----:B------:R3:W1:Y:S01]  /*0960*/  SYNCS.EXCH.64 URZ, [UR4+0xd8], UR8 ;  /* 0x0000d80804ff75b2 */ /* 0x0006620008000100 */
[----:B------:R3:W1:Y:S01]  /*0970*/  SYNCS.EXCH.64 URZ, [UR4+0xf8], UR6 ;  /* 0x0000f80604ff75b2 */ /* 0x0006620008000100 */
[----:B------:R-:W-:Y:S01]  /*0980*/  NOP ;  /* 0x0000000000007918 */ /* 0x000fe20000000000 */
.L_x_11:
[----:B------:R-:W2:Y:S01]  /*0990*/  SHFL.IDX PT, R0, R57, RZ, 0x1f ;  /* 0x00001fff39007589 */ /* 0x000ea200000e0000 */
[----:B------:R-:W-:Y:S01]  /*09a0*/  NOP ;  /* 0x0000000000007918 */ /* 0x000fe20000000000 */
[----:B--2---:R-:W-:-:S13]  /*09b0*/  ISETP.NE.AND P1, PT, R0, 0x3, PT ;  /* 0x000000030000780c */ /* 0x004fda0003f25270 */
[----:B------:R-:W-:Y:S05]  /*09c0*/  @P1 BRA `(.L_x_12) ;  /* 0x00000000002c1947 */ /* 0x000fea0003800000 */
[----:B---3--:R-:W-:Y:S01]  /*09d0*/  UMOV UR6, 0x400 ;  /* 0x0000040000067882 */ /* 0x008fe20000000000 */
[----:B------:R-:W-:Y:S01]  /*09e0*/  UMOV UR4, 0x20 ;  /* 0x0000002000047882 */ /* 0x000fe20000000000 */
[----:B------:R-:W-:Y:S02]  /*09f0*/  ULEA UR6, UR47, UR6, 0x18 ;  /* 0x000000062f067291 */ /* 0x000fe4000f8ec0ff */
[----:B------:R-:W-:-:S04]  /*0a00*/  UIADD3 UR4, UPT, UPT, -UR4, 0x100000, URZ ;  /* 0x0010000004047890 */ /* 0x000fc8000fffe1ff */
[----:B------:R-:W-:Y:S02]  /*0a10*/  USHF.L.U32 UR5, UR4, 0xb, URZ ;  /* 0x0000000b04057899 */ /* 0x000fe400080006ff */
[----:B------:R-:W-:Y:S01]  /*0a20*/  USHF.L.U32 UR4, UR4, 0x1, URZ ;  /* 0x0000000104047899 */ /* 0x000fe200080006ff */
[----:B------:R-:W-:Y:S01]  /*0a30*/  ELECT P1, URZ, PT ;  /* 0x0000000000ff782f */ /* 0x000fe20003820000 */
[----:B------:R-:W2:Y:S10]  /*0a40*/  FENCE.VIEW.ASYNC.S ;  /* 0x00000000000073c6 */ /* 0x000eb40000000000 */
[----:B--2---:R2:W3:Y:S01]  /*0a50*/  SYNCS.EXCH.64 URZ, [UR6+0x100], UR4 ;  /* 0x0001000406ff75b2 */ /* 0x0044e20008000100 */
[----:B------:R2:W1:Y:S01]  /*0a60*/  SYNCS.EXCH.64 URZ, [UR6+0x108], UR4 ;  /* 0x0001080406ff75b2 */ /* 0x0004620008000100 */
[----:B------:R-:W-:Y:S01]  /*0a70*/  NOP ;  /* 0x0000000000007918 */ /* 0x000fe20000000000 */
.L_x_12:
[----:B------:R-:W4:Y:S01]  /*0a80*/  SHFL.IDX PT, R0, R57, RZ, 0x1f ;  /* 0x00001fff39007589 */ /* 0x000f2200000e0000 */
[----:B------:R-:W-:Y:S01]  /*0a90*/  NOP ;  /* 0x0000000000007918 */ /* 0x000fe20000000000 */
[----:B----4-:R-:W-:-:S13]  /*0aa0*/  ISETP.NE.AND P1, PT, R0, 0x4, PT ;  /* 0x000000040000780c */ /* 0x010fda0003f25270 */
[----:B------:R-:W-:Y:S05]  /*0ab0*/  @P1 BRA `(.L_x_13) ;  /* 0x0000000000481947 */ /* 0x000fea0003800000 */
[----:B--23--:R-:W-:Y:S01]  /*0ac0*/  UMOV UR4, 0x720 ;  /* 0x0000072000047882 */ /* 0x00cfe20000000000 */
[----:B------:R-:W-:Y:S01]  /*0ad0*/  UMOV UR6, 0x400 ;  /* 0x0000040000067882 */ /* 0x000fe20000000000 */
[----:B------:R-:W-:Y:S01]  /*0ae0*/  USEL UR4, UR4, 0x620, UP5 ;  /* 0x0000062004047887 */ /* 0x000fe2000a800000 */
        /* <DEDUP_REMOVED lines=9> */
[----:B------:R-:W2:Y:S02]  /*0b80*/  FENCE.VIEW.ASYNC.S ;  /* 0x00000000000073c6 */ /* 0x000ea40000000000 */
[----:B--2---:R4:W2:Y:S08]  /*0b90*/  SYNCS.EXCH.64 URZ, [UR6+0x110], UR8 ;  /* 0x0001100806ff75b2 */ /* 0x0048b00008000100 */
[----:B------:R4:W3:Y:S01]  /*0ba0*/  SYNCS.EXCH.64 URZ, [UR6+0x120], UR4 ;  /* 0x0001200406ff75b2 */ /* 0x0008e20008000100 */
[----:B------:R4:W1:Y:S01]  /*0bb0*/  SYNCS.EXCH.64 URZ, [UR6+0x118], UR8 ;  /* 0x0001180806ff75b2 */ /* 0x0008620008000100 */
[----:B------:R4:W1:Y:S02]  /*0bc0*/  SYNCS.EXCH.64 URZ, [UR6+0x128], UR4 ;  /* 0x0001280406ff75b2 */ /* 0x0008640008000100 */
[----:B----4-:R-:W-:Y:S01]  /*0bd0*/  NOP ;  /* 0x0000000000007918 */ /* 0x010fe20000000000 */
.L_x_13:
[----:B------:R-:W4:Y:S01]  /*0be0*/  SHFL.IDX PT, R0, R57, RZ, 0x1f ;  /* 0x00001fff39007589 */ /* 0x000f2200000e0000 */
[----:B------:R-:W-:Y:S01]  /*0bf0*/  NOP ;  /* 0x0000000000007918 */ /* 0x000fe20000000000 */
[----:B----4-:R-:W-:-:S13]  /*0c00*/  ISETP.NE.AND P1, PT, R0, 0x5, PT ;  /* 0x000000050000780c */ /* 0x010fda0003f25270 */
[----:B------:R-:W-:Y:S05]  /*0c10*/  @P1 BRA `(.L_x_14) ;  /* 0x0000000000541947 */ /* 0x000fea0003800000 */
[----:B--23--:R-:W-:Y:S01]  /*0c20*/  UMOV UR4, 0x400 ;  /* 0x0000040000047882 */ /* 0x00cfe20000000000 */
        /* <DEDUP_REMOVED lines=14> */
[----:B------:R4:W1:Y:S01]  /*0d10*/  SYNCS.EXCH.64 URZ, [UR4+0x158], UR8 ;  /* 0x0001580804ff75b2 */ /* 0x0008620008000100 */
[----:B------:R4:W1:Y:S01]  /*0d20*/  SYNCS.EXCH.64 URZ, [UR4+0x140], UR6 ;  /* 0x0001400604ff75b2 */ /* 0x0008620008000100 */
[----:B------:R4:W1:Y:S01]  /*0d30*/  SYNCS.EXCH.64 URZ, [UR4+0x160], UR8 ;  /* 0x0001600804ff75b2 */ /* 0x0008620008000100 */
[----:B------:R4:W1:Y:S01]  /*0d40*/  SYNCS.EXCH.64 URZ, [UR4+0x148], UR6 ;  /* 0x0001480604ff75b2 */ /* 0x0008620008000100 */
[----:B------:R4:W1:Y:S02]  /*0d50*/  SYNCS.EXCH.64 URZ, [UR4+0x168], UR8 ;  /* 0x0001680804ff75b2 */ /* 0x0008640008000100 */
[----:B----4-:R-:W-:Y:S01]  /*0d60*/  NOP ;  /* 0x0000000000007918 */ /* 0x010fe20000000000 */
.L_x_14:
[----:B------:R-:W4:Y:S01]  /*0d70*/  SHFL.IDX PT, R0, R57, RZ, 0x1f ;  /* 0x00001fff39007589 */ /* 0x000f2200000e0000 */
[----:B------:R-:W-:Y:S01]  /*0d80*/  ISETP.NE.OR P0, PT, RZ, UR25, !P0 ;  /* 0x00000019ff007c0c */ /* 0x000fe2000c705670 */
[----:B------:R-:W-:Y:S01]  /*0d90*/  NOP ;  /* 0x0000000000007918 */ /* 0x000fe20000000000 */
[----:B----4-:R-:W-:-:S13]  /*0da0*/  ISETP.NE.AND P1, PT, R0, 0x3, PT ;  /* 0x000000030000780c */ /* 0x010fda0003f25270 */
[----:B------:R-:W-:Y:S05]  /*0db0*/  @P1 BRA `(.L_x_15) ;  /* 0x0000000000341947 */ /* 0x000fea0003800000 */
[----:B--23--:R-:W-:Y:S01]  /*0dc0*/  UMOV UR4, 0x400 ;  /* 0x0000040000047882 */ /* 0x00cfe20000000000 */
[----:B------:R-:W-:Y:S01]  /*0dd0*/  UMOV UR6, 0x20 ;  /* 0x0000002000067882 */ /* 0x000fe20000000000 */
[----:B------:R-:W-:Y:S02]  /*0de0*/  ULEA UR4, UR47, UR4, 0x18 ;  /* 0x000000042f047291 */ /* 0x000fe4000f8ec0ff */
[----:B------:R-:W-:-:S04]  /*0df0*/  UIADD3 UR6, UPT, UPT, -UR6, 0x100000, URZ ;  /* 0x0010000006067890 */ /* 0x000fc8000fffe1ff */
[----:B------:R-:W-:Y:S02]  /*0e00*/  USHF.L.U32 UR7, UR6, 0xb, URZ ;  /* 0x0000000b06077899 */ /* 0x000fe400080006ff */
[----:B------:R-:W-:Y:S01]  /*0e10*/  USHF.L.U32 UR6, UR6, 0x1, URZ ;  /* 0x0000000106067899 */ /* 0x000fe200080006ff */
[----:B------:R-:W-:Y:S01]  /*0e20*/  ELECT P1, URZ, PT ;  /* 0x0000000000ff782f */ /* 0x000fe20003820000 */
[----:B------:R-:W2:Y:S10]  /*0e30*/  FENCE.VIEW.ASYNC.S ;  /* 0x00000000000073c6 */ /* 0x000eb40000000000 */
[----:B--2---:R4:W2:Y:S01]  /*0e40*/  SYNCS.EXCH.64 URZ, [UR4+0x170], UR6 ;  /* 0x0001700604ff75b2 */ /* 0x0048a20008000100 */
[----:B------:R4:W3:Y:S01]  /*0e50*/  SYNCS.EXCH.64 URZ, [UR4+0x180], UR6 ;  /* 0x0001800604ff75b2 */ /* 0x0008e20008000100 */
[----:B------:R4:W1:Y:S01]  /*0e60*/  SYNCS.EXCH.64 URZ, [UR4+0x178], UR6 ;  /* 0x0001780604ff75b2 */ /* 0x0008620008000100 */
[----:B------:R4:W1:Y:S02]  /*0e70*/  SYNCS.EXCH.64 URZ, [UR4+0x188], UR6 ;  /* 0x0001880604ff75b2 */ /* 0x0008640008000100 */
[----:B----4-:R-:W-:Y:S01]  /*0e80*/  NOP ;  /* 0x0000000000007918 */ /* 0x010fe20000000000 */
.L_x_15:
[----:B------:R-:W-:Y:S01]  /*0e90*/  VOTEU.ALL UP0, P0 ;  /* 0x0000000000ff7886 */ /* 0x000fe20000000000 */
[----:B--23--:R-:W-:Y:S01]  /*0ea0*/  UMOV UR4, 0x20 ;  /* 0x0000002000047882 */ /* 0x00cfe20000000000 */
[----:B------:R-:W2:Y:S01]  /*0eb0*/  LDCU UR34, c[0x0][0x36c] ;  /* 0x00006d80ff2277ac */ /* 0x000ea20008000800 */
[----:B------:R-:W-:Y:S01]  /*0ec0*/  NOP ;  /* 0x0000000000007918 */ /* 0x000fe20000000000 */
[----:B------:R-:W-:Y:S01]  /*0ed0*/  LOP3.LUT R0, R69, 0x1f, RZ, 0xc0, !PT ;  /* 0x0000001f45007812 */ /* 0x000fe200078ec0ff */
[----:B------:R-:W-:Y:S01]  /*0ee0*/  @!UP0 UMOV UR6, 0x400 ;  /* 0x0000040000068882 */ /* 0x000fe20000000000 */
[----:B------:R-:W-:-:S04]  /*0ef0*/  @!UP0 UIADD3 UR4, UPT, UPT, -UR4, 0x100000, URZ ;  /* 0x0010000004048890 */ /* 0x000fc8000fffe1ff */
[----:B------:R-:W-:Y:S02]  /*0f00*/  @!UP0 USHF.L.U32 UR5, UR4, 0xb, URZ ;  /* 0x0000000b04058899 */ /* 0x000fe400080006ff */
[----:B------:R-:W-:Y:S02]  /*0f10*/  @!UP0 USHF.L.U32 UR4, UR4, 0x1, URZ ;  /* 0x0000000104048899 */ /* 0x000fe400080006ff */
[----:B------:R-:W-:Y:S01]  /*0f20*/  @!UP0 ULEA UR6, UR47, UR6, 0x18 ;  /* 0x000000062f068291 */ /* 0x000fe2000f8ec0ff */
[----:B------:R-:W-:Y:S01]  /*0f30*/  VOTEU.ALL UP0, P0 ;  /* 0x0000000000ff7886 */ /* 0x000fe20000000000 */
[----:B------:R-:W-:Y:S02]  /*0f40*/  UISETP.NE.AND UP6, UPT, UR25, URZ, UPT ;  /* 0x000000ff1900728c */ /* 0x000fe4000bfc5270 */
[----:B--2---:R-:W-:Y:S01]  /*0f50*/  UISETP.EQ.U32.AND UP1, UPT, UR34, 0x1, UPT ;  /* 0x000000012200788c */ /* 0x004fe2000bf22070 */
[----:B------:R-:W2:Y:S07]  /*0f60*/  FENCE.VIEW.ASYNC.S ;  /* 0x00000000000073c6 */ /* 0x000eae0000000000 */
[----:B--2---:R2:W3:Y:S01]  /*0f70*/  @!UP0 SYNCS.EXCH.64 URZ, [UR6+0x190], UR4 ;  /* 0x0001900406ff85b2 */ /* 0x0044e20008000100 */
[----:B------:R-:W-:Y:S05]  /*0f80*/  BRA.U !UP1, `(.L_x_16) ;  /* 0x0000000109087547 */ /* 0x000fea000b800000 */
[----:B-1-3--:R-:W-:Y:S01]  /*0f90*/  UCGABAR_ARV ;  /* 0x00000000000079c7 */ /* 0x00afe20008000000 */
[----:B------:R-:W-:Y:S05]  /*0fa0*/  BRA `(.L_x_17) ;  /* 0x0000000000047947 */ /* 0x000fea0003800000 */
.L_x_16:
[----:B-1-3--:R-:W-:Y:S01]  /*0fb0*/  NOP ;  /* 0x0000000000007918 */ /* 0x00afe20000000000 */
.L_x_17:
[----:B------:R-:W1:Y:S01]  /*0fc0*/  S2UR UR28, SR_CTAID.Y ;  /* 0x00000000001c79c3 */ /* 0x000e620000002600 */
[----:B------:R-:W-:-:S05]  /*0fd0*/  CS2R.32 R58, SR_CgaSize ;  /* 0x00000000003a7805 */ /* 0x000fca0000008a00 */
[----:B------:R-:W-:-:S05]  /*0fe0*/  IMAD R58, R58, -0xa0, RZ ;  /* 0xffffff603a3a7824 */ /* 0x000fca00078e02ff */
[----:B--2---:R-:W-:-:S14]  /*0ff0*/  R2UR UR4, R58 ;  /* 0x000000003a0472ca */ /* 0x004fdc00000e0000 */
[----:B------:R-:W2:Y:S01]  /*1000*/  LDCU UR4, c[0x0][UR4+0x2b4] ;  /* 0x00005680040477ac */ /* 0x000ea20008000800 */
[----:B------:R-:W-:-:S05]  /*1010*/  CS2R.32 R58, SR_CgaSize ;  /* 0x00000000003a7805 */ /* 0x000fca0000008a00 */
[----:B------:R-:W-:-:S05]  /*1020*/  IMAD R58, R58, -0xa0, RZ ;  /* 0xffffff603a3a7824 */ /* 0x000fca00078e02ff */
[----:B------:R-:W-:-:S14]  /*1030*/  R2UR UR5, R58 ;  /* 0x000000003a0572ca */ /* 0x000fdc00000e0000 */
[----:B------:R-:W3:Y:S01]  /*1040*/  LDCU UR5, c[0x0][UR5+0x2b0] ;  /* 0x00005600050577ac */ /* 0x000ee20008000800 */
[----:B------:R-:W4:Y:S01]  /*1050*/  S2UR UR31, SR_CTAID.X ;  /* 0x00000000001f79c3 */ /* 0x000f220000002500 */
[----:B------:R-:W-:-:S05]  /*1060*/  CS2R.32 R58, SR_CgaSize ;  /* 0x00000000003a7805 */ /* 0x000fca0000008a00 */
[----:B------:R-:W-:-:S05]  /*1070*/  IMAD R58, R58, -0xa0, RZ ;  /* 0xffffff603a3a7824 */ /* 0x000fca00078e02ff */
[----:B------:R-:W-:-:S14]  /*1080*/  R2UR UR8, R58 ;  /* 0x000000003a0872ca */ /* 0x000fdc00000e0000 */
[----:B------:R-:W3:Y:S01]  /*1090*/  LDCU UR8, c[0x0][UR8+0x2a4] ;  /* 0x00005480080877ac */ /* 0x000ee20008000800 */
[----:B------:R-:W-:-:S05]  /*10a0*/  CS2R.32 R58, SR_CgaSize ;  /* 0x00000000003a7805 */ /* 0x000fca0000008a00 */
[----:B------:R-:W-:-:S05]  /*10b0*/  IMAD R58, R58, -0xa0, RZ ;  /* 0xffffff603a3a7824 */ /* 0x000fca00078e02ff */
[----:B------:R-:W-:-:S14]  /*10c0*/  R2UR UR63, R58 ;  /* 0x000000003a3f72ca */ /* 0x000fdc00000e0000 */
[----:B------:R-:W3:Y:S01]  /*10d0*/  LDCU UR63, c[0x0][UR63+0x2a0] ;  /* 0x000054003f3f77ac */ /* 0x000ee20008000800 */
[----:B------:R-:W-:Y:S02]  /*10e0*/  USHF.R.U32.HI UR12, URZ, 0x1, UR47 ;  /* 0x00000001ff0c7899 */ /* 0x000fe4000801162f */
[----:B------:R-:W-:Y:S02]  /*10f0*/  USHF.R.U32.HI UR11, URZ, 0x2, UR47 ;  /* 0x00000002ff0b7899 */ /* 0x000fe4000801162f */
[----:B------:R-:W-:Y:S02]  /*1100*/  USHF.L.U32 UR27, UR47, 0x8, URZ ;  /* 0x000000082f1b7899 */ /* 0x000fe400080006ff */
[----:B------:R-:W-:Y:S01]  /*1110*/  USHF.L.U32 UR26, UR47, 0x9, URZ ;  /* 0x000000092f1a7899 */ /* 0x000fe200080006ff */
[----:B-1----:R-:W-:Y:S01]  /*1120*/  I2FP.F32.U32 R2, UR28 ;  /* 0x0000001c00027c45 */ /* 0x002fe20008201000 */
[----:B------:R-:W1:Y:S04]  /*1130*/  LDCU UR29, c[0x0][0xb24] ;  /* 0x00016480ff1d77ac */ /* 0x000e680008000800 */
[----:B--2---:R-:W-:Y:S01]  /*1140*/  FMUL R2, R2, UR4 ;  /* 0x0000000402027c20 */ /* 0x004fe20008400000 */
[----:B------:R-:W-:Y:S01]  /*1150*/  ULOP3.LUT UR4, UR48, 0x4, UR47, 0xf8, !UPT ;  /* 0x0000000430047892 */ /* 0x000fe2000f8ef82f */
[----:B----4-:R-:W-:Y:S01]  /*1160*/  I2FP.F32.U32 R3, UR31 ;  /* 0x0000001f00037c45 */ /* 0x010fe20008201000 */
[----:B------:R-:W2:Y:S03]  /*1170*/  LDCU UR45, c[0x0][0xb24] ;  /* 0x00016480ff2d77ac */ /* 0x000ea60008000800 */
[----:B------:R-:W4:Y:S01]  /*1180*/  F2I.U32.TRUNC.NTZ R2, R2 ;  /* 0x0000000200027305 */ /* 0x000f22000020f000 */
[----:B---3--:R-:W-:Y:S01]  /*1190*/  FMUL R3, R3, UR5 ;  /* 0x0000000503037c20 */ /* 0x008fe20008400000 */
[----:B------:R-:W-:-:S02]  /*11a0*/  UISETP.GT.U32.AND UP0, UPT, UR4, 0xffff, UPT ;  /* 0x0000ffff0400788c */ /* 0x000fc4000bf04070 */
[----:B------:R-:W-:Y:S02]  /*11b0*/  ULOP3.LUT UR5, UR47, 0x3, URZ, 0xc0, !UPT ;  /* 0x000000032f057892 */ /* 0x000fe4000f8ec0ff */
[----:B------:R-:W-:Y:S02]  /*11c0*/  USEL UR21, UR4, 0xffff, !UP0 ;  /* 0x0000ffff04157887 */ /* 0x000fe4000c000000 */
[----:B------:R-:W3:Y:S01]  /*11d0*/  F2I.U32.TRUNC.NTZ R3, R3 ;  /* 0x0000000300037305 */ /* 0x000ee2000020f000 */
[----:B------:R-:W-:Y:S01]  /*11e0*/  UISETP.GT.U32.AND UP1, UPT, UR5, 0xffff, UPT ;  /* 0x0000ffff0500788c */ /* 0x000fe2000bf24070 */
[----:B------:R-:W1:Y:S01]  /*11f0*/  LDCU UR33, c[0x0][0xb30] ;  /* 0x00016600ff2177ac */ /* 0x000e620008000800 */
[----:B----4-:R-:W-:Y:S02]  /*1200*/  R2UR UR7, R2 ;  /* 0x00000000020772ca */ /* 0x010fe400000e0000 */
[----:B------:R-:W-:Y:S01]  /*1210*/  USEL UR24, UR5, 0xffff, !UP1 ;  /* 0x0000ffff05187887 */ /* 0x000fe2000c800000 */
[----:B------:R-:W-:Y:S01]  /*1220*/  PRMT R2, RZ, 0x7610, R2 ;  /* 0x00007610ff027816 */ /* 0x000fe20000000002 */
[----:B------:R-:W-:Y:S01]  /*1230*/  UMOV UR13, 0x11 ;  /* 0x00000011000d7882 */ /* 0x000fe20000000000 */
[----:B------:R-:W-:Y:S01]  /*1240*/  UMOV UR14, 0x5 ;  /* 0x00000005000e7882 */ /* 0x000fe20000000000 */
[----:B---3--:R-:W-:-:S02]  /*1250*/  R2UR UR6, R3 ;  /* 0x00000000030672ca */ /* 0x008fc400000e0000 */
[----:B------:R-:W-:-:S05]  /*1260*/  PRMT R3, RZ, 0x7610, R3 ;  /* 0x00007610ff037816 */ /* 0x000fca0000000003 */
[----:B------:R-:W-:-:S04]  /*1270*/  UIADD3 UR4, UPT, UPT, -UR7, URZ, URZ ;  /* 0x000000ff07047290 */ /* 0x000fc8000fffe1ff */
[----:B------:R-:W-:Y:S02]  /*1280*/  UIMAD UR4, UR8, UR4, UR28 ;  /* 0x00000004080472a4 */ /* 0x000fe4000f8e021c */
[----:B------:R-:W-:-:S04]  /*1290*/  UIADD3 UR5, UPT, UPT, -UR6, URZ, URZ ;  /* 0x000000ff06057290 */ /* 0x000fc8000fffe1ff */
[----:B------:R-:W-:Y:S01]  /*12a0*/  IMAD.U32 R58, RZ, RZ, UR4 ;  /* 0x00000004ff3a7e24 */ /* 0x000fe2000f8e00ff */
[----:B------:R-:W-:Y:S01]  /*12b0*/  UIMAD UR63, UR63, UR5, UR31 ;  /* 0x000000053f3f72a4 */ /* 0x000fe2000f8e021f */
[----:B-12---:R-:W-:Y:S11]  /*12c0*/  BRA.U UP6, `(.L_x_18) ;  /* 0x0000000106687547 */ /* 0x006ff6000b800000 */
[----:B------:R-:W-:Y:S01]  /*12d0*/  R2UR UR15, R58 ;  /* 0x000000003a0f72ca */ /* 0x000fe200000e0000 */
[----:B------:R-:W-:Y:S02]  /*12e0*/  ULOP3.LUT UR4, UR63, 0x2, URZ, 0x3c, !UPT ;  /* 0x000000023f047892 */ /* 0x000fe4000f8e3cff */
[----:B------:R-:W-:-:S10]  /*12f0*/  ULOP3.LUT UR10, UR63, 0xfffffffe, URZ, 0xc0, !UPT ;  /* 0xfffffffe3f0a7892 */ /* 0x000fd4000f8ec0ff */
[----:B------:R-:W-:Y:S02]  /*1300*/  UISETP.NE.AND UP0, UPT, UR15, URZ, UPT ;  /* 0x000000ff0f00728c */ /* 0x000fe4000bf05270 */
[----:B------:R-:W-:Y:S02]  /*1310*/  UISETP.NE.AND UP2, UPT, UR15, 0x1, UPT ;  /* 0x000000010f00788c */ /* 0x000fe4000bf45270 */
[----:B------:R-:W-:Y:S02]  /*1320*/  UISETP.GT.U32.AND UP4, UPT, UR63, 0x1, UP0 ;  /* 0x000000013f00788c */ /* 0x000fe40008784070 */
[----:B------:R-:W-:Y:S02]  /*1330*/  UISETP.GT.U32.AND UP3, UPT, UR63, 0x1, UP2 ;  /* 0x000000013f00788c */ /* 0x000fe40009764070 */
[----:B------:R-:W-:Y:S02]  /*1340*/  UISETP.GT.U32.AND UP1, UPT, UR4, 0x1, UP0 ;  /* 0x000000010400788c */ /* 0x000fe40008724070 */
[----:B------:R-:W-:-:S02]  /*1350*/  UISETP.GT.U32.AND UP0, UPT, UR4, 0x1, UP2 ;  /* 0x000000010400788c */ /* 0x000fc40009704070 */
[----:B------:R-:W-:Y:S02]  /*1360*/  USEL UR6, URZ, 0x1, UP4 ;  /* 0x00000001ff067887 */ /* 0x000fe4000a000000 */
[----:B------:R-:W-:Y:S02]  /*1370*/  USEL UR5, URZ, 0x10, UP3 ;  /* 0x00000010ff057887 */ /* 0x000fe40009800000 */
[----:B------:R-:W-:Y:S02]  /*1380*/  USEL UR4, URZ, 0x2, UP4 ;  /* 0x00000002ff047887 */ /* 0x000fe4000a000000 */
[----:B------:R-:W-:Y:S02]  /*1390*/  USEL UR9, URZ, 0x20, UP3 ;  /* 0x00000020ff097887 */ /* 0x000fe40009800000 */
[----:B------:R-:W-:Y:S02]  /*13a0*/  USEL UR8, URZ, 0x4, UP1 ;  /* 0x00000004ff087887 */ /* 0x000fe40008800000 */
[----:B------:R-:W-:-:S02]  /*13b0*/  UIADD3 UR4, UPT, UPT, UR4, UR5, UR6 ;  /* 0x0000000504047290 */ /* 0x000fc4000fffe006 */
[----:B------:R-:W-:Y:S02]  /*13c0*/  USEL UR6, URZ, 0x8, UP1 ;  /* 0x00000008ff067887 */ /* 0x000fe40008800000 */
[----:B------:R-:W-:Y:S02]  /*13d0*/  USEL UR7, URZ, 0x40, UP0 ;  /* 0x00000040ff077887 */ /* 0x000fe40008000000 */
[----:B------:R-:W-:Y:S02]  /*13e0*/  UIADD3 UR5, UPT, UPT, UR8, UR9, UR4 ;  /* 0x0000000908057290 */ /* 0x000fe4000fffe004 */
[----:B------:R-:W-:Y:S02]  /*13f0*/  ULEA UR4, UR15, UR10, 0x2 ;  /* 0x0000000a0f047291 */ /* 0x000fe4000f8e10ff */
[----:B------:R-:W-:Y:S02]  /*1400*/  USEL UR8, URZ, 0x80, UP0 ;  /* 0x00000080ff087887 */ /* 0x000fe40008000000 */
[----:B------:R-:W-:-:S03]  /*1410*/  UIADD3 UR5, UPT, UPT, UR6, UR7, UR5 ;  /* 0x0000000706057290 */ /* 0x000fc6000fffe005 */
[----:B------:R-:W-:Y:S01]  /*1420*/  UMOV UR6, 0x3 ;  /* 0x0000000300067882 */ /* 0x000fe20000000000 */
[----:B------:R-:W-:Y:S02]  /*1430*/  UIADD3 UR5, UPT, UPT, UR5, UR8, URZ ;  /* 0x0000000805057290 */ /* 0x000fe4000fffe0ff */
[----:B------:R-:W-:-:S04]  /*1440*/  USHF.L.U32 UR4, UR6, UR4, URZ ;  /* 0x0000000406047299 */ /* 0x000fc800080006ff */
[----:B------:R-:W-:Y:S02]  /*1450*/  MOV R3, UR5 ;  /* 0x0000000500037c02 */ /* 0x000fe40008000f00 */
[----:B------:R-:W-:-:S07]  /*1460*/  IMAD.U32 R2, RZ, RZ, UR4 ;  /* 0x00000004ff027e24 */ /* 0x000fce000f8e00ff */
.L_x_18:
[----:B------:R-:W1:Y:S01]  /*1470*/  S2UR UR36, SR_CTAID.Z ;  /* 0x00000000002479c3 */ /* 0x000e620000002700 */
[----:B------:R-:W-:Y:S02]  /*1480*/  UISETP.GE.AND UP0, UPT, UR29, 0x1, UPT ;  /* 0x000000011d00788c */ /* 0x000fe4000bf06270 */
[----:B------:R-:W-:Y:S02]  /*1490*/  ULOP3.LUT UR24, UR24, 0xffff, URZ, 0xc0, !UPT ;  /* 0x0000ffff18187892 */ /* 0x000fe4000f8ec0ff */
[----:B------:R-:W-:Y:S02]  /*14a0*/  ULOP3.LUT UR21, UR21, 0xffff, URZ, 0xc0, !UPT ;  /* 0x0000ffff15157892 */ /* 0x000fe4000f8ec0ff */
[----:B------:R-:W-:Y:S02]  /*14b0*/  UISETP.NE.AND UP3, UPT, UR25, 0x2, UPT ;  /* 0x000000021900788c */ /* 0x000fe4000bf65270 */
[----:B------:R-:W-:Y:S02]  /*14c0*/  ULOP3.LUT UR32, UR12, 0x1, URZ, 0xc0, !UPT ;  /* 0x000000010c207892 */ /* 0x000fe4000f8ec0ff */
[----:B------:R-:W-:-:S02]  /*14d0*/  ULOP3.LUT UR44, UR11, 0x1, URZ, 0xc0, !UPT ;  /* 0x000000010b2c7892 */ /* 0x000fc4000f8ec0ff */
[----:B------:R-:W-:Y:S02]  /*14e0*/  ULOP3.LUT UR27, UR27, 0x400, URZ, 0xc0, !UPT ;  /* 0x000004001b1b7892 */ /* 0x000fe4000f8ec0ff */
[----:B------:R-:W-:Y:S02]  /*14f0*/  ULOP3.LUT UR26, UR26, 0x400, URZ, 0xc0, !UPT ;  /* 0x000004001a1a7892 */ /* 0x000fe4000f8ec0ff */
[----:B------:R-:W-:Y:S02]  /*1500*/  USHF.L.U32 UR24, UR13, UR24, URZ ;  /* 0x000000180d187299 */ /* 0x000fe400080006ff */
[----:B------:R-:W-:Y:S01]  /*1510*/  USHF.L.U32 UR21, UR14, UR21, URZ ;  /* 0x000000150e157299 */ /* 0x000fe200080006ff */
[----:B------:R-:W-:Y:S01]  /*1520*/  UMOV UR20, UR31 ;  /* 0x0000001f00147c82 */ /* 0x000fe20008000000 */
[----:B------:R-:W-:Y:S10]  /*1530*/  BRA.U !UP0, `(.L_x_19) ;  /* 0x0000000108d47547 */ /* 0x000ff4000b800000 */
[----:B------:R-:W2:Y:S01]  /*1540*/  LDCU.128 UR12, c[0x0][0xb10] ;  /* 0x00016200ff0c77ac */ /* 0x000ea20008000c00 */
[----:B------:R-:W3:Y:S01]  /*1550*/  LDCU UR6, c[0x0][0x370] ;  /* 0x00006e00ff0677ac */ /* 0x000ee20008000800 */
[----:B------:R-:W4:Y:S01]  /*1560*/  LDCU UR5, c[0x0][0x374] ;  /* 0x00006e80ff0577ac */ /* 0x000f220008000800 */
[----:B------:R-:W1:Y:S01]  /*1570*/  LDCU UR30, c[0x0][0xb0c] ;  /* 0x00016180ff1e77ac */ /* 0x000e620008000800 */
[----:B------:R-:W1:Y:S01]  /*1580*/  LDCU UR4, c[0x0][0xb20] ;  /* 0x00016400ff0477ac */ /* 0x000e620008000800 */
[----:B------:R-:W1:Y:S01]  /*1590*/  LDCU.64 UR8, c[0x0][0xb28] ;  /* 0x00016500ff0877ac */ /* 0x000e620008000a00 */
[----:B--2---:R-:W-:Y:S02]  /*15a0*/  UISETP.NE.AND UP0, UPT, UR14, 0x1, UPT ;  /* 0x000000010e00788c */ /* 0x004fe4000bf05270 */
[----:B----4-:R-:W-:Y:S02]  /*15b0*/  UIMAD.WIDE.U32 UR10, UR5, UR15, URZ ;  /* 0x0000000f050a72a5 */ /* 0x010fe4000f8e00ff */
[----:B---3--:R-:W-:-:S02]  /*15c0*/  UIMAD.WIDE.U32 UR18, UR6, UR12, URZ ;  /* 0x0000000c061272a5 */ /* 0x008fc4000f8e00ff */
[----:B-1----:R-:W-:Y:S02]  /*15d0*/  UISETP.NE.AND UP1, UPT, UR30, 0x1, UPT ;  /* 0x000000011e00788c */ /* 0x002fe4000bf25270 */
[----:B------:R-:W-:Y:S01]  /*15e0*/  UISETP.NE.AND UP2, UPT, UR29, 0x1, UPT ;  /* 0x000000011d00788c */ /* 0x000fe2000bf45270 */
[----:B------:R-:W-:Y:S02]  /*15f0*/  UMOV UR10, UR11 ;  /* 0x0000000b000a7c82 */ /* 0x000fe40008000000 */
[----:B------:R-:W-:Y:S01]  /*1600*/  UMOV UR18, UR19 ;  /* 0x0000001300127c82 */ /* 0x000fe20008000000 */
[----:B------:R-:W-:Y:S02]  /*1610*/  @UP0 USHF.R.U32.HI UR5, URZ, UR4, UR10 ;  /* 0x00000004ff050299 */ /* 0x000fe4000801160a */
[----:B------:R-:W-:Y:S02]  /*1620*/  UIMAD.WIDE.U32 UR22, UR28, UR15, URZ ;  /* 0x0000000f1c1672a5 */ /* 0x000fe4000f8e00ff */
[----:B------:R-:W-:-:S02]  /*1630*/  UIMAD.WIDE.U32 UR10, UR5, UR8, URZ ;  /* 0x00000008050a72a5 */ /* 0x000fc4000f8e00ff */
[----:B------:R-:W-:Y:S02]  /*1640*/  @UP1 USHF.R.U32.HI UR6, URZ, UR13, UR18 ;  /* 0x0000000dff061299 */ /* 0x000fe40008011612 */
[----:B------:R-:W-:Y:S02]  /*1650*/  UIMAD.WIDE.U32 UR16, UR31, UR12, URZ ;  /* 0x0000000c1f1072a5 */ /* 0x000fe4000f8e00ff */
[----:B------:R-:W-:Y:S01]  /*1660*/  UIMAD.WIDE.U32 UR18, UR6, UR8, URZ ;  /* 0x00000008061272a5 */ /* 0x000fe2000f8e00ff */
[----:B------:R-:W-:Y:S01]  /*1670*/  UMOV UR22, UR23 ;  /* 0x0000001700167c82 */ /* 0x000fe20008000000 */
[----:B------:R-:W-:Y:S01]  /*1680*/  UMOV UR10, UR11 ;  /* 0x0000000b000a7c82 */ /* 0x000fe20008000000 */
[----:B------:R-:W-:Y:S02]  /*1690*/  USHF.R.U32.HI UR22, URZ, UR4, UR22 ;  /* 0x00000004ff167299 */ /* 0x000fe40008011616 */
[----:B------:R-:W-:Y:S02]  /*16a0*/  @UP2 USHF.R.U32.HI UR5, URZ, UR9, UR10 ;  /* 0x00000009ff052299 */ /* 0x000fe4000801160a */
[----:B------:R-:W-:Y:S01]  /*16b0*/  UMOV UR7, UR19 ;  /* 0x0000001300077c82 */ /* 0x000fe20008000000 */
[----:B------:R-:W-:Y:S01]  /*16c0*/  UMOV UR16, UR17 ;  /* 0x0000001100107c82 */ /* 0x000fe20008000000 */
[----:B------:R-:W-:-:S02]  /*16d0*/  @UP2 USHF.R.U32.HI UR6, URZ, UR9, UR7 ;  /* 0x00000009ff062299 */ /* 0x000fc40008011607 */
[----:B------:R-:W-:Y:S02]  /*16e0*/  USHF.R.U32.HI UR16, URZ, UR13, UR16 ;  /* 0x0000000dff107299 */ /* 0x000fe40008011610 */
[----:B------:R-:W-:Y:S02]  /*16f0*/  USEL UR4, UR28, UR22, !UP0 ;  /* 0x000000161c047287 */ /* 0x000fe4000c000000 */
[----:B------:R-:W-:Y:S02]  /*1700*/  UIMAD UR7, UR5, UR29, URZ ;  /* 0x0000001d050772a4 */ /* 0x000fe4000f8e02ff */
[----:B------:R-:W-:Y:S02]  /*1710*/  USEL UR5, UR31, UR16, !UP1 ;  /* 0x000000101f057287 */ /* 0x000fe4000c800000 */
[----:B------:R-:W-:Y:S02]  /*1720*/  UIMAD UR12, UR6, UR29, URZ ;  /* 0x0000001d060c72a4 */ /* 0x000fe4000f8e02ff */
[----:B------:R-:W-:-:S02]  /*1730*/  UISETP.GE.AND UP0, UPT, UR4, UR7, UPT ;  /* 0x000000070400728c */ /* 0x000fc4000bf06270 */
[----:B------:R-:W-:Y:S02]  /*1740*/  UIMAD.WIDE.U32 UR10, UR4, UR8, URZ ;  /* 0x00000008040a72a5 */ /* 0x000fe4000f8e00ff */
[----:B------:R-:W-:Y:S02]  /*1750*/  UISETP.GE.OR UP0, UPT, UR5, UR12, UP0 ;  /* 0x0000000c0500728c */ /* 0x000fe40008706670 */
[----:B------:R-:W-:Y:S02]  /*1760*/  UIMAD.WIDE.U32 UR12, UR5, UR8, URZ ;  /* 0x00000008050c72a5 */ /* 0x000fe4000f8e00ff */
[----:B------:R-:W-:Y:S01]  /*1770*/  UIADD3 UR10, UPT, UPT, -UR4, URZ, URZ ;  /* 0x000000ff040a7290 */ /* 0x000fe2000fffe1ff */
[----:B------:R-:W-:Y:S01]  /*1780*/  UMOV UR8, UR11 ;  /* 0x0000000b00087c82 */ /* 0x000fe20008000000 */
[----:B------:R-:W-:Y:S02]  /*1790*/  UIADD3 UR20, UPT, UPT, -UR5, URZ, URZ ;  /* 0x000000ff05147290 */ /* 0x000fe4000fffe1ff */
[----:B------:R-:W-:-:S03]  /*17a0*/  USHF.R.U32.HI UR8, URZ, UR9, UR8 ;  /* 0x00000009ff087299 */ /* 0x000fc60008011608 */
[----:B------:R-:W-:Y:S01]  /*17b0*/  @!UP0 UMOV UR7, UR13 ;  /* 0x0000000d00078c82 */ /* 0x000fe20008000000 */
[----:B------:R-:W-:Y:S02]  /*17c0*/  UIMAD UR28, UR14, UR10, UR28 ;  /* 0x0000000a0e1c72a4 */ /* 0x000fe4000f8e021c */
[----:B------:R-:W-:Y:S02]  /*17d0*/  USEL UR8, UR4, UR8, !UP2 ;  /* 0x0000000804087287 */ /* 0x000fe4000d000000 */
[----:B------:R-:W-:Y:S02]  /*17e0*/  @!UP0 USHF.R.U32.HI UR7, URZ, UR9, UR7 ;  /* 0x00000009ff078299 */ /* 0x000fe40008011607 */
[----:B------:R-:W-:Y:S02]  /*17f0*/  UIADD3 UR9, UPT, UPT, -UR8, URZ, URZ ;  /* 0x000000ff08097290 */ /* 0x000fe4000fffe1ff */
[----:B------:R-:W-:Y:S02]  /*1800*/  @!UP0 USEL UR7, UR5, UR7, !UP2 ;  /* 0x0000000705078287 */ /* 0x000fe4000d000000 */
[----:B------:R-:W-:-:S02]  /*1810*/  UIMAD UR9, UR29, UR9, UR4 ;  /* 0x000000091d0972a4 */ /* 0x000fc4000f8e0204 */
[----:B------:R-:W-:Y:S02]  /*1820*/  @!UP0 UIADD3 UR8, UPT, UPT, UR8, -UR7, URZ ;  /* 0x8000000708088290 */ /* 0x000fe4000fffe0ff */
[----:B------:R-:W-:Y:S02]  /*1830*/  @!UP0 UIMAD UR6, UR9, UR6, UR7 ;  /* 0x00000006090682a4 */ /* 0x000fe4000f8e0207 */
[----:B------:R-:W-:Y:S02]  /*1840*/  @!UP0 UIMAD UR4, UR8, UR29, UR5 ;  /* 0x0000001d080482a4 */ /* 0x000fe4000f8e0205 */
[----:B------:R-:W-:Y:S02]  /*1850*/  UIMAD UR20, UR30, UR20, UR31 ;  /* 0x000000141e1472a4 */ /* 0x000fe4000f8e021f */
[----:B------:R-:W-:Y:S01]  /*1860*/  UIMAD UR28, UR4, UR14, UR28 ;  /* 0x0000000e041c72a4 */ /* 0x000fe2000f8e021c */
[----:B------:R-:W-:Y:S02]  /*1870*/  @!UP0 UMOV UR5, UR6 ;  /* 0x0000000600058c82 */ /* 0x000fe40008000000 */
[----:B------:R-:W-:-:S12]  /*1880*/  UIMAD UR20, UR5, UR30, UR20 ;  /* 0x0000001e051472a4 */ /* 0x000fd8000f8e0214 */
.L_x_19:
[----:B------:R-:W-:-:S09]  /*1890*/  UISETP.NE.AND UP0, UPT, UR33, 0x1, UPT ;  /* 0x000000012100788c */ /* 0x000fd2000bf05270 */
[----:B------:R-:W-:Y:S05]  /*18a0*/  BRA.U UP0, `(.L_x_20) ;  /* 0x0000000100447547 */ /* 0x000fea000b800000 */
[----:B------:R-:W2:Y:S01]  /*18b0*/  LDCU.128 UR8, c[0x0][0xb10] ;  /* 0x00016200ff0877ac */ /* 0x000ea20008000c00 */
[----:B------:R-:W3:Y:S01]  /*18c0*/  LDCU UR12, c[0x0][0xb0c] ;  /* 0x00016180ff0c77ac */ /* 0x000ee20008000800 */
[----:B------:R-:W4:Y:S01]  /*18d0*/  LDCU UR13, c[0x0][0xb20] ;  /* 0x00016400ff0d77ac */ /* 0x000f220008000800 */
[----:B--2---:R-:W-:Y:S02]  /*18e0*/  UIMAD.WIDE.U32 UR6, UR20, UR8, URZ ;  /* 0x00000008140672a5 */ /* 0x004fe4000f8e00ff */
[----:B------:R-:W-:Y:S02]  /*18f0*/  UIMAD.WIDE.U32 UR4, UR28, UR11, URZ ;  /* 0x0000000b1c0472a5 */ /* 0x000fe4000f8e00ff */
[----:B---3--:R-:W-:Y:S02]  /*1900*/  UISETP.NE.AND UP1, UPT, UR12, 0x1, UPT ;  /* 0x000000010c00788c */ /* 0x008fe4000bf25270 */
[----:B------:R-:W-:Y:S01]  /*1910*/  UISETP.NE.AND UP0, UPT, UR10, 0x1, UPT ;  /* 0x000000010a00788c */ /* 0x000fe2000bf05270 */
[----:B------:R-:W-:-:S02]  /*1920*/  UMOV UR6, UR7 ;  /* 0x0000000700067c82 */ /* 0x000fc40008000000 */
[----:B------:R-:W-:Y:S01]  /*1930*/  UMOV UR4, UR5 ;  /* 0x0000000500047c82 */ /* 0x000fe20008000000 */
[----:B------:R-:W-:Y:S02]  /*1940*/  USHF.R.U32.HI UR9, URZ, UR9, UR6 ;  /* 0x00000009ff097299 */ /* 0x000fe40008011606 */
[----:B----4-:R-:W-:Y:S02]  /*1950*/  USHF.R.U32.HI UR4, URZ, UR13, UR4 ;  /* 0x0000000dff047299 */ /* 0x010fe40008011604 */
[----:B------:R-:W-:Y:S02]  /*1960*/  USEL UR5, UR20, UR9, !UP1 ;  /* 0x0000000914057287 */ /* 0x000fe4000c800000 */
[----:B------:R-:W-:-:S04]  /*1970*/  USEL UR4, UR28, UR4, !UP0 ;  /* 0x000000041c047287 */ /* 0x000fc8000c000000 */
[----:B------:R-:W-:Y:S02]  /*1980*/  UIADD3 UR6, UPT, UPT, -UR4, UR5, URZ ;  /* 0x0000000504067290 */ /* 0x000fe4000fffe1ff */
[----:B------:R-:W-:Y:S02]  /*1990*/  UIADD3 UR4, UPT, UPT, UR4, -UR5, URZ ;  /* 0x8000000504047290 */ /* 0x000fe4000fffe0ff */
[----:B------:R-:W-:Y:S02]  /*19a0*/  UIMAD UR28, UR6, UR10, UR28 ;  /* 0x0000000a061c72a4 */ /* 0x000fe4000f8e021c */
[----:B------:R-:W-:-:S12]  /*19b0*/  UIMAD UR20, UR4, UR12, UR20 ;  /* 0x0000000c041472a4 */ /* 0x000fd8000f8e0214 */
.L_x_20:
[----:B------:R-:W-:-:S09]  /*19c0*/  UISETP.EQ.U32.AND UP0, UPT, UR34, 0x1, UPT ;  /* 0x000000012200788c */ /* 0x000fd2000bf02070 */
[----:B------:R-:W-:Y:S05]  /*19d0*/  BRA.U !UP0, `(.L_x_21) ;  /* 0x00000001080c7547 */ /* 0x000fea000b800000 */
[----:B------:R-:W-:Y:S01]  /*19e0*/  UCGABAR_WAIT ;  /* 0x0000000000007dc7 */ /* 0x000fe20008000000 */
[----:B------:R-:W-:Y:S01]  /*19f0*/  CCTL.IVALL ;  /* 0x00000000ff00798f */ /* 0x000fe20002000000 */
[----:B------:R-:W-:Y:S05]  /*1a00*/  BRA `(.L_x_22) ;  /* 0x0000000000047947 */ /* 0x000fea0003800000 */
.L_x_21:
[----:B------:R-:W-:Y:S06]  /*1a10*/  BAR.SYNC.DEFER_BLOCKING 0x0 ;  /* 0x0000000000007b1d */ /* 0x000fec0000010000 */
.L_x_22:
[----:B------:R-:W-:Y:S05]  /*1a20*/  BRA.U UP3, `(.L_x_23) ;  /* 0x0000001903287547 */ /* 0x000fea000b800000 */
[----:B------:R-:W2:Y:S01]  /*1a30*/  LDCU UR6, c[0x0][0x38c] ;  /* 0x00007180ff0677ac */ /* 0x000ea20008000800 */
[----:B------:R-:W-:Y:S01]  /*1a40*/  PLOP3.LUT P1, PT, PT, PT, UP5, 0x80, 0x8 ;  /* 0x000000000008781c */ /* 0x000fe20003f2f058 */
[----:B------:R-:W-:Y:S01]  /*1a50*/  IMAD.MOV.U32 R12, RZ, RZ, 0x1 ;  /* 0x00000001ff0c7424 */ /* 0x000fe200078e00ff */
[----:B------:R-:W-:Y:S01]  /*1a60*/  ISETP.NE.AND P2, PT, R0, RZ, P3 ;  /* 0x000000ff0000720c */ /* 0x000fe20001f45270 */
[----:B------:R-:W-:Y:S01]  /*1a70*/  USHF.L.U32 UR7, UR31, 0x6, URZ ;  /* 0x000000061f077899 */ /* 0x000fe200080006ff */
[----:B------:R-:W-:Y:S01]  /*1a80*/  PLOP3.LUT P1, PT, P1, PT, PT, 0x8, 0x80 ;  /* 0x000000000080781c */ /* 0x000fe20000f2e170 */
[----:B------:R-:W-:Y:S01]  /*1a90*/  UISETP.NE.AND UP1, UPT, UR25, URZ, UPT ;  /* 0x000000ff1900728c */ /* 0x000fe2000bf25270 */
[----:B------:R-:W-:Y:S01]  /*1aa0*/  CS2R R10, SRZ ;  /* 0x00000000000a7805 */ /* 0x000fe2000001ff00 */
[----:B------:R-:W-:Y:S01]  /*1ab0*/  IMAD.MOV.U32 R9, RZ, RZ, RZ ;  /* 0x000000ffff097224 */ /* 0x000fe200078e00ff */
[----:B------:R-:W3:Y:S01]  /*1ac0*/  LDCU UR40, c[0x0][0x370] ;  /* 0x00006e00ff2877ac */ /* 0x000ee20008000800 */
[----:B------:R-:W-:Y:S01]  /*1ad0*/  IMAD.MOV.U32 R8, RZ, RZ, 0x1 ;  /* 0x00000001ff087424 */ /* 0x000fe200078e00ff */
[----:B------:R-:W-:Y:S01]  /*1ae0*/  USEL UR25, UR46, 0x2, UP1 ;  /* 0x000000022e197887 */ /* 0x000fe20008800000 */
[----:B------:R-:W4:Y:S01]  /*1af0*/  LDCU.64 UR30, c[0x0][0x348] ;  /* 0x00006900ff1e77ac */ /* 0x000f220008000a00 */
[----:B--2---:R-:W-:-:S02]  /*1b00*/  UIADD3 UR5, UPT, UPT, UR6, 0x1f, URZ ;  /* 0x0000001f06057890 */ /* 0x004fc4000fffe0ff */
[----:B------:R-:W-:Y:S02]  /*1b10*/  UIADD3 UR49, UPT, UPT, UR6, 0x3e, URZ ;  /* 0x0000003e06317890 */ /* 0x000fe4000fffe0ff */
[----:B------:R-:W-:Y:S01]  /*1b20*/  USHF.R.S32.HI UR4, URZ, 0x1f, UR5 ;  /* 0x0000001fff047899 */ /* 0x000fe20008011405 */
[----:B------:R-:W2:Y:S03]  /*1b30*/  LDCU UR39, c[0x0][0x374] ;  /* 0x00006e80ff2777ac */ /* 0x000ea60008000800 */
[----:B------:R-:W-:Y:S02]  /*1b40*/  ULEA.HI UR4, UR4, UR5, URZ, 0x5 ;  /* 0x0000000504047291 */ /* 0x000fe4000f8f28ff */
[----:B------:R-:W-:Y:S02]  /*1b50*/  ULOP3.LUT UR5, UR7, 0x40, URZ, 0xc0, !UPT ;  /* 0x0000004007057892 */ /* 0x000fe4000f8ec0ff */
[----:B------:R-:W-:-:S02]  /*1b60*/  USHF.R.S32.HI UR42, URZ, 0x5, UR4 ;  /* 0x00000005ff2a7899 */ /* 0x000fc40008011404 */
[----:B------:R-:W-:Y:S02]  /*1b70*/  UIADD3 UR4, UPT, UPT, UR6, -0x1, URZ ;  /* 0xffffffff06047890 */ /* 0x000fe4000fffe0ff */
[----:B------:R-:W-:Y:S02]  /*1b80*/  UISETP.LT.U32.AND UP0, UPT, UR42, 0xc, UPT ;  /* 0x0000000c2a00788c */ /* 0x000fe4000bf01070 */
[----:B------:R-:W-:Y:S02]  /*1b90*/  UISETP.GE.U32.AND UP2, UPT, UR4, -0x3f, UPT ;  /* 0xffffffc10400788c */ /* 0x000fe4000bf46070 */
[----:B------:R-:W-:Y:S02]  /*1ba0*/  USEL UR41, UR42, 0xc, UP0 ;  /* 0x0000000c2a297887 */ /* 0x000fe40008000000 */
[----:B------:R-:W-:Y:S02]  /*1bb0*/  ULEA UR48, UR32, UR5, 0x5 ;  /* 0x0000000520307291 */ /* 0x000fe4000f8e28ff */
[----:B------:R-:W-:-:S02]  /*1bc0*/  UIADD3 UR4, UPT, UPT, UR41, -0x1, URZ ;  /* 0xffffffff29047890 */ /* 0x000fc4000fffe0ff */
[----:B------:R-:W-:Y:S02]  /*1bd0*/  ULEA UR44, UR44, UR5, 0x5 ;  /* 0x000000052c2c7291 */ /* 0x000fe4000f8e28ff */
[----:B------:R-:W-:Y:S02]  /*1be0*/  UIADD3 UR46, UPT, UPT, UR42, -UR41, URZ ;  /* 0x800000292a2e7290 */ /* 0x000fe4000fffe0ff */
[----:B------:R-:W-:Y:S01]  /*1bf0*/  @UP2 UIADD3 UR4, UPT, UPT, UR41, URZ, URZ ;  /* 0x000000ff29042290 */ /* 0x000fe2000fffe0ff */
[----:B------:R-:W-:-:S03]  /*1c00*/  UMOV UR7, URZ ;  /* 0x000000ff00077c82 */ /* 0x000fc60008000000 */
[----:B------:R-:W-:Y:S02]  /*1c10*/  UIADD3 UR29, UPT, UPT, UR4, 0x1, URZ ;  /* 0x00000001041d7890 */ /* 0x000fe4000fffe0ff */
[----:B--234-:R-:W-:-:S12]  /*1c20*/  UIADD3 UR43, UPT, UPT, -UR4, URZ, URZ ;  /* 0x000000ff042b7290 */ /* 0x01cfd8000fffe1ff */
.L_x_43:
[----:B------:R-:W-:Y:S01]  /*1c30*/  UISETP.NE.AND UP0, UPT, UR47, URZ, UPT ;  /* 0x000000ff2f00728c */ /* 0x000fe2000bf05270 */
[----:B------:R-:W2:Y:S08]  /*1c40*/  S2UR UR47, SR_CgaCtaId ;  /* 0x00000000002f79c3 */ /* 0x000eb00000008800 */
[----:B------:R-:W-:Y:S05]  /*1c50*/  BRA.U UP0, `(.L_x_24) ;  /* 0x0000000100347547 */ /* 0x000fea000b800000 */
[----:B------:R-:W3:Y:S01]  /*1c60*/  S2R R0, SR_CgaCtaId ;  /* 0x0000000000007919 */ /* 0x000ee20000008800 */
[----:B------:R-:W-:-:S04]  /*1c70*/  MOV R2, 0x400 ;  /* 0x0000040000027802 */ /* 0x000fc80000000f00 */
[----:B---3--:R-:W-:Y:S02]  /*1c80*/  LEA R0, R0, R2, 0x18 ;  /* 0x0000000200007211 */ /* 0x008fe400078ec0ff */
[----:B------:R-:W-:-:S03]  /*1c90*/  SHF.L.U32 R2, R8, 0x1f, RZ ;  /* 0x0000001f08027819 */ /* 0x000fc600000006ff */
[----:B------:R-:W-:-:S04]  /*1ca0*/  IMAD R0, R9, 0x8, R0 ;  /* 0x0000000809007824 */ /* 0x000fc800078e0200 */
[----:B------:R-:W3:Y:S02]  /*1cb0*/  SYNCS.PHASECHK.TRANS64.TRYWAIT P0, [R0+URZ+0x180], R2 ;  /* 0x00018002000075a7 */ /* 0x000ee400080011ff */
[----:B---3--:R-:W-:Y:S05]  /*1cc0*/  @!P0 BRA `(.L_x_25) ;  /* 0x0000007800ec8947 */ /* 0x008fea0003800000 */
.L_x_158:
[----:B------:R-:W-:Y:S01]  /*1cd0*/  VIADD R9, R9, 0x1 ;  /* 0x0000000109097836 */ /* 0x000fe20000000000 */
[----:B------:R3:W-:Y:S04]  /*1ce0*/  SYNCS.ARRIVE.TRANS64.A1T0 RZ, [R0+URZ+0x170], RZ ;  /* 0x000170ff00ff79a7 */ /* 0x0007e800081000ff */
[----:B------:R-:W-:-:S04]  /*1cf0*/  ISETP.NE.AND P0, PT, R9, 0x2, PT ;  /* 0x000000020900780c */ /* 0x000fc80003f05270 */
[----:B------:R-:W-:Y:S02]  /*1d00*/  SEL R9, R9, RZ, P0 ;  /* 0x000000ff09097207 */ /* 0x000fe40000000000 */
[----:B---3--:R-:W-:-:S04]  /*1d10*/  SEL R0, RZ, 0x1, P0 ;  /* 0x00000001ff007807 */ /* 0x008fc80000000000 */
[----:B------:R-:W-:-:S07]  /*1d20*/  LOP3.LUT R8, R8, R0, RZ, 0x3c, !PT ;  /* 0x0000000008087212 */ /* 0x000fce00078e3cff */
.L_x_24:
[----:B------:R-:W-:Y:S01]  /*1d30*/  UMOV UR6, 0x400 ;  /* 0x0000040000067882 */ /* 0x000fe20000000000 */
[----:B------:R-:W-:Y:S01]  /*1d40*/  SHF.L.U32 R0, R12, 0x1f, RZ ;  /* 0x0000001f0c007819 */ /* 0x000fe200000006ff */
[----:B--2---:R-:W-:Y:S02]  /*1d50*/  ULEA UR6, UR47, UR6, 0x18 ;  /* 0x000000062f067291 */ /* 0x004fe4000f8ec0ff */
[----:B------:R-:W-:Y:S02]  /*1d60*/  UISETP.GE.U32.AND UP0, UPT, UR49, 0x3f, UPT ;  /* 0x0000003f3100788c */ /* 0x000fe4000bf06070 */
[----:B------:R-:W-:Y:S02]  /*1d70*/  ULEA UR4, UR7, UR6, 0x3 ;  /* 0x0000000607047291 */ /* 0x000fe4000f8e18ff */
[----:B------:R-:W-:Y:S01]  /*1d80*/  ULEA UR11, UR28, UR48, 0x7 ;  /* 0x000000301c0b7291 */ /* 0x000fe2000f8e38ff */
[----:B------:R-:W-:-:S06]  /*1d90*/  UMOV UR13, URZ ;  /* 0x000000ff000d7c82 */ /* 0x000fcc0008000000 */
[----:B------:R2:W3:Y:S01]  /*1da0*/  SYNCS.PHASECHK.TRANS64.TRYWAIT P0, [UR4+0x60], R0 ;  /* 0x00006000ff0075a7 */ /* 0x0004e20008001104 */
[----:B------:R-:W-:-:S04]  /*1db0*/  ULEA.HI UR4, UR20, UR20, URZ, 0x1 ;  /* 0x0000001414047291 */ /* 0x000fc8000f8f08ff */
[----:B------:R-:W-:-:S04]  /*1dc0*/  USHF.L.U32 UR4, UR4, 0x6, URZ ;  /* 0x0000000604047899 */ /* 0x000fc800080006ff */
[----:B------:R-:W-:-:S04]  /*1dd0*/  ULOP3.LUT UR35, UR4, 0xffffff80, URZ, 0xc0, !UPT ;  /* 0xffffff8004237892 */ /* 0x000fc8000f8ec0ff */
[----:B------:R-:W-:Y:S01]  /*1de0*/  UIADD3 UR35, UPT, UPT, UR44, UR35, URZ ;  /* 0x000000232c237290 */ /* 0x000fe2000fffe0ff */
[----:B------:R-:W-:Y:S11]  /*1df0*/  BRA.U !UP0, `(.L_x_26) ;  /* 0x0000000108d47547 */ /* 0x000ff6000b800000 */
[----:B------:R-:W-:Y:S01]  /*1e00*/  UMOV UR18, UR43 ;  /* 0x0000002b00127c82 */ /* 0x000fe20008000000 */
[----:B------:R-:W-:Y:S01]  /*1e10*/  UMOV UR4, UR7 ;  /* 0x0000000700047c82 */ /* 0x000fe20008000000 */
[----:B------:R-:W-:-:S05]  /*1e20*/  UMOV UR34, URZ ;  /* 0x000000ff00227c82 */ /* 0x000fca0008000000 */
.L_x_32:
[----:B------:R-:W-:Y:S01]  /*1e30*/  ULEA UR33, UR4, UR6, 0x3 ;  /* 0x0000000604217291 */ /* 0x000fe2000f8e18ff */
[----:B------:R-:W-:Y:S01]  /*1e40*/  @P3 MOV R2, 0x8000 ;  /* 0x0000800000023802 */ /* 0x000fe20000000f00 */
[----:B-1-3--:R-:W-:Y:S10]  /*1e50*/  @P0 BRA `(.L_x_27) ;  /* 0x00000000000c0947 */ /* 0x00aff40003800000 */
[----:B------:R-:W-:-:S04]  /*1e60*/  SHF.L.U32 R3, R12, 0x1f, RZ ;  /* 0x0000001f0c037819 */ /* 0x000fc800000006ff */
[----:B------:R-:W3:Y:S02]  /*1e70*/  SYNCS.PHASECHK.TRANS64.TRYWAIT P0, [UR33+0x60], R3 ;  /* 0x00006003ff0075a7 */ /* 0x000ee40008001121 */
[----:B---3--:R-:W-:Y:S05]  /*1e80*/  @!P0 BRA `(.L_x_28) ;  /* 0x0000007800908947 */ /* 0x008fea0003800000 */
.L_x_27:
[----:B------:R3:W-:Y:S01]  /*1e90*/  @P3 SYNCS.ARRIVE.TRANS64 RZ, [UR33], R2 ;  /* 0x00000002ffff39a7 */ /* 0x0007e20008000021 */
[----:B------:R-:W-:Y:S02]  /*1ea0*/  ULOP3.LUT UR5, UR25, 0x2, URZ, 0xfc, !UPT ;  /* 0x0000000219057892 */ /* 0x000fe4000f8efcff */
[----:B------:R-:W-:Y:S02]  /*1eb0*/  UIADD3 UR18, UPT, UPT, UR18, 0x1, URZ ;  /* 0x0000000112127890 */ /* 0x000fe4000fffe0ff */
[----:B------:R-:W-:Y:S02]  /*1ec0*/  UISETP.NE.AND UP0, UPT, UR5, 0x2, UPT ;  /* 0x000000020500788c */ /* 0x000fe4000bf05270 */
[----:B------:R-:W-:-:S07]  /*1ed0*/  UISETP.NE.AND UP2, UPT, UR18, 0x1, UPT ;  /* 0x000000011200788c */ /* 0x000fce000bf45270 */
[----:B------:R-:W-:Y:S05]  /*1ee0*/  BRA.U UP0, `(.L_x_29) ;  /* 0x0000000100047547 */ /* 0x000fea000b800000 */
[----:B-1----:R-:W-:Y:S05]  /*1ef0*/  BPT.TRAP 0x1 ;  /* 0x000000040000795c */ /* 0x002fea0000300000 */
.L_x_29:
[----:B------:R-:W-:Y:S04]  /*1f00*/  BSSY.RECONVERGENT B0, `(.L_x_30) ;  /* 0x0000003000007945 */ /* 0x000fe80003800200 */
[----:B------:R-:W-:Y:S05]  /*1f10*/  @!P2 BRA `(.L_x_31) ;  /* 0x000000000004a947 */ /* 0x000fea0003800000 */
[----:B-1----:R-:W-:Y:S05]  /*1f20*/  BPT.TRAP 0x1 ;  /* 0x000000040000795c */ /* 0x002fea0000300000 */
.L_x_31:
[----:B-1----:R-:W-:Y:S05]  /*1f30*/  BSYNC.RECONVERGENT B0 ;  /* 0x0000000000007941 */ /* 0x002fea0003800200 */
.L_x_30:
[----:B------:R-:W-:Y:S02]  /*1f40*/  UIADD3 UR5, UPT, UPT, UR4, 0x1, URZ ;  /* 0x0000000104057890 */ /* 0x000fe4000fffe0ff */
[----:B------:R-:W-:Y:S02]  /*1f50*/  USHF.L.U32 UR4, UR4, 0xb, URZ ;  /* 0x0000000b04047899 */ /* 0x000fe400080006ff */
[----:B------:R-:W-:Y:S02]  /*1f60*/  UISETP.NE.AND UP0, UPT, UR5, 0xc, UPT ;  /* 0x0000000c0500788c */ /* 0x000fe4000bf05270 */
[----:B------:R-:W-:Y:S02]  /*1f70*/  ULOP3.LUT UR32, UR27, UR4, URZ, 0xfc, !UPT ;  /* 0x000000041b207292 */ /* 0x000fe4000f8efcff */
[----:B------:R-:W-:Y:S02]  /*1f80*/  USEL UR8, URZ, 0x1, UP0 ;  /* 0x00000001ff087887 */ /* 0x000fe40008000000 */
[----:B------:R-:W-:-:S02]  /*1f90*/  USEL UR7, UR5, URZ, UP0 ;  /* 0x000000ff05077287 */ /* 0x000fc40008000000 */
[----:B------:R-:W-:Y:S02]  /*1fa0*/  UIADD3 UR16, UP1, UPT, UR30, 0x80, URZ ;  /* 0x000000801e107890 */ /* 0x000fe4000ff3e0ff */
[----:B------:R-:W-:Y:S01]  /*1fb0*/  ULEA UR5, UR7, UR6, 0x3 ;  /* 0x0000000607057291 */ /* 0x000fe2000f8e18ff */
[----:B------:R-:W-:Y:S01]  /*1fc0*/  LOP3.LUT R12, R12, UR8, RZ, 0x3c, !PT ;  /* 0x000000080c0c7c12 */ /* 0x000fe2000f8e3cff */
[----:B------:R-:W-:Y:S02]  /*1fd0*/  ULOP3.LUT UR8, UR26, UR4, URZ, 0xfc, !UPT ;  /* 0x000000041a087292 */ /* 0x000fe4000f8efcff */
[----:B------:R-:W-:Y:S01]  /*1fe0*/  ULEA UR32, UR32, UR6, 0x2 ;  /* 0x0000000620207291 */ /* 0x000fe2000f8e10ff */
[----:B--2---:R-:W-:Y:S01]  /*1ff0*/  SHF.L.U32 R0, R12, 0x1f, RZ ;  /* 0x0000001f0c007819 */ /* 0x004fe200000006ff */
[----:B------:R-:W-:Y:S02]  /*2000*/  UIADD3 UR14, UP0, UPT, UR30, 0x180, URZ ;  /* 0x000001801e0e7890 */ /* 0x000fe4000ff1e0ff */
[----:B------:R-:W-:Y:S01]  /*2010*/  ULEA UR8, UR8, UR6, 0x2 ;  /* 0x0000000608087291 */ /* 0x000fe2000f8e10ff */
[----:B------:R4:W1:Y:S01]  /*2020*/  SYNCS.PHASECHK.TRANS64.TRYWAIT P0, [UR5+0x60], R0 ;  /* 0x00006000ff0075a7 */ /* 0x0008620008001105 */
[----:B------:R-:W-:-:S02]  /*2030*/  ULOP3.LUT UR33, UR33, 0xfefffff8, URZ, 0xc0, !UPT ;  /* 0xfefffff821217892 */ /* 0x000fc4000f8ec0ff */
[----:B------:R-:W-:Y:S02]  /*2040*/  UIADD3.X UR17, UPT, UPT, URZ, UR31, URZ, UP1, !UPT ;  /* 0x0000001fff117290 */ /* 0x000fe40008ffe4ff */
[----:B------:R-:W-:Y:S02]  /*2050*/  UIADD3 UR32, UPT, UPT, UR32, 0x8400, URZ ;  /* 0x0000840020207890 */ /* 0x000fe4000fffe0ff */
[----:B------:R-:W-:Y:S02]  /*2060*/  UPRMT UR5, URZ, 0x5410, UR24 ;  /* 0x00005410ff057896 */ /* 0x000fe40008000018 */
[----:B------:R-:W-:Y:S02]  /*2070*/  UIADD3 UR8, UPT, UPT, UR8, 0x20400, URZ ;  /* 0x0002040008087890 */ /* 0x000fe4000fffe0ff */
[----:B------:R-:W-:Y:S02]  /*2080*/  UIADD3.X UR15, UPT, UPT, URZ, UR31, URZ, UP0, !UPT ;  /* 0x0000001fff0f7290 */ /* 0x000fe400087fe4ff */
[----:B------:R-:W-:Y:S01]  /*2090*/  UPRMT UR4, URZ, 0x5410, UR21 ;  /* 0x00005410ff047896 */ /* 0x000fe20008000015 */
[----:B------:R-:W-:Y:S01]  /*20a0*/  UMOV UR22, 0x0 ;  /* 0x0000000000167882 */ /* 0x000fe20000000000 */
[----:B------:R-:W-:Y:S01]  /*20b0*/  UMOV UR23, 0x10000000 ;  /* 0x1000000000177882 */ /* 0x000fe20000000000 */
[----:B------:R-:W-:Y:S01]  /*20c0*/  UMOV UR10, UR34 ;  /* 0x00000022000a7c82 */ /* 0x000fe20008000000 */
[----:B------:R-:W-:Y:S01]  /*20d0*/  UMOV UR12, UR36 ;  /* 0x00000024000c7c82 */ /* 0x000fe20008000000 */
[----:B------:R-:W-:Y:S01]  /*20e0*/  UMOV UR9, UR33 ;  /* 0x0000002100097c82 */ /* 0x000fe20008000000 */
[----:B------:R2:W-:Y:S01]  /*20f0*/  UTMALDG.3D.MULTICAST.2CTA [UR32], [UR16], UR5, desc[UR22] ;  /* 0x00001620100073b4 */ /* 0x0005e20008211805 */
[----:B------:R-:W-:-:S02]  /*2100*/  UMOV UR13, UR29 ;  /* 0x0000001d000d7c82 */ /* 0x000fc40008000000 */
[----:B------:R3:W-:Y:S01]  /*2110*/  UTMALDG.3D.MULTICAST.2CTA [UR8], [UR14], UR4, desc[UR22] ;  /* 0x000016080e0073b4 */ /* 0x0007e20008211804 */
[----:B--2---:R-:W-:Y:S01]  /*2120*/  UIADD3 UR34, UPT, UPT, UR34, 0x20, URZ ;  /* 0x0000002022227890 */ /* 0x004fe2000fffe0ff */
[----:B---3--:R-:W-:Y:S01]  /*2130*/  UMOV UR4, UR7 ;  /* 0x0000000700047c82 */ /* 0x008fe20008000000 */
[----:B----4-:R-:W-:Y:S10]  /*2140*/  BRA.U UP2, `(.L_x_32) ;  /* 0xfffffffd02387547 */ /* 0x010ff4000b83ffff */
.L_x_26:
[----:B------:R-:W-:Y:S01]  /*2150*/  ULEA UR4, UR7, UR6, 0x3 ;  /* 0x0000000607047291 */ /* 0x000fe2000f8e18ff */
[----:B--2---:R-:W-:Y:S01]  /*2160*/  SHF.L.U32 R0, R12, 0x1f, RZ ;  /* 0x0000001f0c007819 */ /* 0x004fe200000006ff */
[----:B------:R-:W-:Y:S01]  /*2170*/  @!P1 SYNCS.ARRIVE.TRANS64.A1T0 RZ, [UR6+0x108], RZ ;  /* 0x000108ffffff99a7 */ /* 0x000fe20008100006 */
[----:B------:R-:W-:-:S06]  /*2180*/  UISETP.GT.AND UP0, UPT, UR42, UR41, UPT ;  /* 0x000000292a00728c */ /* 0x000fcc000bf04270 */
[----:B-1-3--:R1:W2:Y:S03]  /*2190*/  SYNCS.PHASECHK.TRANS64.TRYWAIT P0, [UR4+0x60], R0 ;  /* 0x00006000ff0075a7 */ /* 0x00a2a60008001104 */
[----:B------:R-:W-:Y:S05]  /*21a0*/  BRA.U !UP0, `(.L_x_33) ;  /* 0x0000000108d47547 */ /* 0x000fea000b800000 */
[----:B------:R-:W-:Y:S01]  /*21b0*/  UIADD3 UR28, UPT, UPT, UR46, UR13, URZ ;  /* 0x0000000d2e1c7290 */ /* 0x000fe2000fffe0ff */
[----:B------:R-:W-:-:S11]  /*21c0*/  UMOV UR4, UR7 ;  /* 0x0000000700047c82 */ /* 0x000fd60008000000 */
.L_x_39:
[----:B------:R-:W-:Y:S01]  /*21d0*/  ULEA UR17, UR4, UR6, 0x3 ;  /* 0x0000000604117291 */ /* 0x000fe2000f8e18ff */
[----:B--2---:R-:W-:Y:S01]  /*21e0*/  @P3 MOV R2, 0x8000 ;  /* 0x0000800000023802 */ /* 0x004fe20000000f00 */
[----:B--2-4-:R-:W-:Y:S10]  /*21f0*/  @P0 BRA `(.L_x_34) ;  /* 0x00000000000c0947 */ /* 0x014ff40003800000 */
[----:B------:R-:W-:-:S04]  /*2200*/  SHF.L.U32 R3, R12, 0x1f, RZ ;  /* 0x0000001f0c037819 */ /* 0x000fc800000006ff */
[----:B------:R-:W2:Y:S02]  /*2210*/  SYNCS.PHASECHK.TRANS64.TRYWAIT P0, [UR17+0x60], R3 ;  /* 0x00006003ff0075a7 */ /* 0x000ea40008001111 */
[----:B--2---:R-:W-:Y:S05]  /*2220*/  @!P0 BRA `(.L_x_35) ;  /* 0x0000007400c08947 */ /* 0x004fea0003800000 */
.L_x_34:
[----:B------:R2:W-:Y:S01]  /*2230*/  @P3 SYNCS.ARRIVE.TRANS64 RZ, [UR17], R2 ;  /* 0x00000002ffff39a7 */ /* 0x0005e20008000011 */
[----:B------:R-:W-:-:S04]  /*2240*/  ULOP3.LUT UR5, UR25, 0x2, URZ, 0xfc, !UPT ;  /* 0x0000000219057892 */ /* 0x000fc8000f8efcff */
[----:B------:R-:W-:-:S09]  /*2250*/  UISETP.NE.AND UP0, UPT, UR5, 0x2, UPT ;  /* 0x000000020500788c */ /* 0x000fd2000bf05270 */
[----:B------:R-:W-:Y:S05]  /*2260*/  BRA.U UP0, `(.L_x_36) ;  /* 0x0000000100047547 */ /* 0x000fea000b800000 */
[----:B------:R-:W-:Y:S05]  /*2270*/  BPT.TRAP 0x1 ;  /* 0x000000040000795c */ /* 0x000fea0000300000 */
.L_x_36:
[----:B------:R-:W-:Y:S04]  /*2280*/  BSSY.RECONVERGENT B0, `(.L_x_37) ;  /* 0x0000003000007945 */ /* 0x000fe80003800200 */
[----:B------:R-:W-:Y:S05]  /*2290*/  @!P2 BRA `(.L_x_38) ;  /* 0x000000000004a947 */ /* 0x000fea0003800000 */
[----:B------:R-:W-:Y:S05]  /*22a0*/  BPT.TRAP 0x1 ;  /* 0x000000040000795c */ /* 0x000fea0000300000 */
.L_x_38:
[----:B------:R-:W-:Y:S05]  /*22b0*/  BSYNC.RECONVERGENT B0 ;  /* 0x0000000000007941 */ /* 0x000fea0003800200 */
.L_x_37:
[----:B------:R-:W-:Y:S02]  /*22c0*/  UIADD3 UR5, UPT, UPT, UR4, 0x1, URZ ;  /* 0x0000000104057890 */ /* 0x000fe4000fffe0ff */
[----:B------:R-:W-:Y:S02]  /*22d0*/  USHF.L.U32 UR4, UR4, 0xb, URZ ;  /* 0x0000000b04047899 */ /* 0x000fe400080006ff */
[----:B------:R-:W-:Y:S02]  /*22e0*/  UISETP.NE.AND UP0, UPT, UR5, 0xc, UPT ;  /* 0x0000000c0500788c */ /* 0x000fe4000bf05270 */
[----:B------:R-:W-:Y:S02]  /*22f0*/  USHF.L.U32 UR18, UR13, 0x5, URZ ;  /* 0x000000050d127899 */ /* 0x000fe400080006ff */
[----:B------:R-:W-:Y:S02]  /*2300*/  USEL UR8, URZ, 0x1, UP0 ;  /* 0x00000001ff087887 */ /* 0x000fe40008000000 */
[----:B------:R-:W-:-:S02]  /*2310*/  USEL UR7, UR5, URZ, UP0 ;  /* 0x000000ff05077287 */ /* 0x000fc40008000000 */
[----:B------:R-:W-:Y:S02]  /*2320*/  UIADD3 UR22, UP0, UPT, UR30, 0x180, URZ ;  /* 0x000001801e167890 */ /* 0x000fe4000ff1e0ff */
[----:B------:R-:W-:Y:S01]  /*2330*/  ULEA UR5, UR7, UR6, 0x3 ;  /* 0x0000000607057291 */ /* 0x000fe2000f8e18ff */
[----:B------:R-:W-:Y:S01]  /*2340*/  LOP3.LUT R12, R12, UR8, RZ, 0x3c, !PT ;  /* 0x000000080c0c7c12 */ /* 0x000fe2000f8e3cff */
[----:B------:R-:W-:Y:S02]  /*2350*/  UIADD3 UR13, UPT, UPT, UR13, 0x1, URZ ;  /* 0x000000010d0d7890 */ /* 0x000fe4000fffe0ff */
[----:B------:R-:W-:Y:S01]  /*2360*/  UIADD3 UR14, UP1, UPT, UR30, 0x80, URZ ;  /* 0x000000801e0e7890 */ /* 0x000fe2000ff3e0ff */
[----:B-1----:R-:W-:Y:S01]  /*2370*/  SHF.L.U32 R0, R12, 0x1f, RZ ;  /* 0x0000001f0c007819 */ /* 0x002fe200000006ff */
[----:B------:R-:W-:Y:S02]  /*2380*/  UIADD3.X UR23, UPT, UPT, URZ, UR31, URZ, UP0, !UPT ;  /* 0x0000001fff177290 */ /* 0x000fe400087fe4ff */
[----:B------:R-:W-:Y:S01]  /*2390*/  UISETP.NE.AND UP0, UPT, UR13, UR28, UPT ;  /* 0x0000001c0d00728c */ /* 0x000fe2000bf05270 */
[----:B------:R3:W4:Y:S01]  /*23a0*/  SYNCS.PHASECHK.TRANS64.TRYWAIT P0, [UR5+0x60], R0 ;  /* 0x00006000ff0075a7 */ /* 0x0007220008001105 */
[----:B------:R-:W-:-:S02]  /*23b0*/  ULOP3.LUT UR5, UR27, UR4, URZ, 0xfc, !UPT ;  /* 0x000000041b057292 */ /* 0x000fc4000f8efcff */
[----:B------:R-:W-:Y:S02]  /*23c0*/  ULOP3.LUT UR4, UR26, UR4, URZ, 0xfc, !UPT ;  /* 0x000000041a047292 */ /* 0x000fe4000f8efcff */
[----:B------:R-:W-:Y:S02]  /*23d0*/  ULEA UR5, UR5, UR6, 0x2 ;  /* 0x0000000605057291 */ /* 0x000fe4000f8e10ff */
[----:B------:R-:W-:Y:S02]  /*23e0*/  ULEA UR4, UR4, UR6, 0x2 ;  /* 0x0000000604047291 */ /* 0x000fe4000f8e10ff */
[----:B------:R-:W-:Y:S02]  /*23f0*/  UIADD3 UR16, UPT, UPT, UR5, 0x8400, URZ ;  /* 0x0000840005107890 */ /* 0x000fe4000fffe0ff */
[----:B------:R-:W-:Y:S02]  /*2400*/  ULOP3.LUT UR17, UR17, 0xfefffff8, URZ, 0xc0, !UPT ;  /* 0xfefffff811117892 */ /* 0x000fe4000f8ec0ff */
[----:B------:R-:W-:-:S02]  /*2410*/  UIADD3.X UR15, UPT, UPT, URZ, UR31, URZ, UP1, !UPT ;  /* 0x0000001fff0f7290 */ /* 0x000fc40008ffe4ff */
[----:B------:R-:W-:Y:S02]  /*2420*/  UPRMT UR5, URZ, 0x5410, UR24 ;  /* 0x00005410ff057896 */ /* 0x000fe40008000018 */
[----:B------:R-:W-:Y:S02]  /*2430*/  UIADD3 UR8, UPT, UPT, UR4, 0x20400, URZ ;  /* 0x0002040004087890 */ /* 0x000fe4000fffe0ff */
[----:B------:R-:W-:Y:S01]  /*2440*/  UPRMT UR4, URZ, 0x5410, UR21 ;  /* 0x00005410ff047896 */ /* 0x000fe20008000015 */
[----:B------:R-:W-:Y:S01]  /*2450*/  UMOV UR32, 0x0 ;  /* 0x0000000000207882 */ /* 0x000fe20000000000 */
[----:B------:R-:W-:Y:S01]  /*2460*/  UMOV UR33, 0x10000000 ;  /* 0x1000000000217882 */ /* 0x000fe20000000000 */
[----:B------:R-:W-:Y:S01]  /*2470*/  UMOV UR19, UR35 ;  /* 0x0000002300137c82 */ /* 0x000fe20008000000 */
[----:B------:R-:W-:Y:S01]  /*2480*/  UMOV UR20, UR36 ;  /* 0x0000002400147c82 */ /* 0x000fe20008000000 */
[----:B------:R-:W-:Y:S01]  /*2490*/  UMOV UR12, UR36 ;  /* 0x00000024000c7c82 */ /* 0x000fe20008000000 */
[----:B------:R-:W-:Y:S01]  /*24a0*/  UMOV UR9, UR17 ;  /* 0x0000001100097c82 */ /* 0x000fe20008000000 */
[----:B------:R-:W-:Y:S01]  /*24b0*/  UMOV UR10, UR18 ;  /* 0x00000012000a7c82 */ /* 0x000fe20008000000 */
[----:B------:R-:W-:Y:S01]  /*24c0*/  UTMALDG.3D.MULTICAST.2CTA [UR16], [UR14], UR5, desc[UR32] ;  /* 0x000020100e0073b4 */ /* 0x000fe20008211805 */
[----:B------:R1:W-:Y:S02]  /*24d0*/  UTMALDG.3D.MULTICAST.2CTA [UR8], [UR22], UR4, desc[UR32] ;  /* 0x00002008160073b4 */ /* 0x0003e40008211804 */
[----:B-1----:R-:W-:Y:S01]  /*24e0*/  UMOV UR4, UR7 ;  /* 0x0000000700047c82 */ /* 0x002fe20008000000 */
[----:B---3--:R-:W-:Y:S05]  /*24f0*/  BRA.U UP0, `(.L_x_39) ;  /* 0xfffffffd00347547 */ /* 0x008fea000b83ffff */
.L_x_33:
[C---:B------:R-:W-:Y:S01]  /*2500*/  LEA R3, R11.reuse, UR6, 0x3 ;  /* 0x000000060b037c11 */ /* 0x040fe2000f8e18ff */
[----:B------:R-:W-:Y:S01]  /*2510*/  NOP ;  /* 0x0000000000007918 */ /* 0x000fe20000000000 */
[----:B-1----:R-:W-:Y:S02]  /*2520*/  SHF.L.U32 R0, R10, 0x1f, RZ ;  /* 0x0000001f0a007819 */ /* 0x002fe400000006ff */
[----:B------:R-:W-:Y:S02]  /*2530*/  LEA R4, R11, UR6, 0x4 ;  /* 0x000000060b047c11 */ /* 0x000fe4000f8e20ff */
[----:B--2-4-:R-:W1:Y:S02]  /*2540*/  SYNCS.PHASECHK.TRANS64.TRYWAIT P0, [R3+URZ+0x110], R0 ;  /* 0x00011000030075a7 */ /* 0x014e6400080011ff */
[----:B-1----:R-:W-:Y:S05]  /*2550*/  @!P0 BRA `(.L_x_40) ;  /* 0x00000074000c8947 */ /* 0x002fea0003800000 */
.L_x_161:
[----:B------:R-:W2:Y:S01]  /*2560*/  LDS.128 R4, [R4+0x1a0] ;  /* 0x0001a00004047984 */ /* 0x000ea20000000c00 */
[----:B------:R-:W-:Y:S01]  /*2570*/  UISETP.GE.AND UP0, UPT, UR45, 0x1, UPT ;  /* 0x000000012d00788c */ /* 0x000fe2000bf06270 */
[----:B------:R-:W-:Y:S01]  /*2580*/  @!PT LDS RZ, [RZ] ;  /* 0x00000000fffff984 */ /* 0x000fe20000000800 */
[----:B------:R-:W-:Y:S01]  /*2590*/  @!PT LDS RZ, [RZ] ;  /* 0x00000000fffff984 */ /* 0x000fe20000000800 */
[----:B------:R-:W-:Y:S01]  /*25a0*/  @!PT LDS RZ, [RZ] ;  /* 0x00000000fffff984 */ /* 0x000fe20000000800 */
[----:B------:R-:W-:Y:S01]  /*25b0*/  @!PT LDS RZ, [RZ] ;  /* 0x00000000fffff984 */ /* 0x000fe20000000800 */
[----:B------:R3:W-:Y:S06]  /*25c0*/  MEMBAR.ALL.CTA ;  /* 0x0000000000007992 */ /* 0x0007ec0000008000 */
[----:B---3--:R-:W3:Y:S01]  /*25d0*/  FENCE.VIEW.ASYNC.S ;  /* 0x00000000000073c6 */ /* 0x008ee20000000000 */
[----:B--2---:R-:W-:-:S13]  /*25e0*/  LOP3.LUT P0, RZ, R6, 0x1, RZ, 0xc0, !PT ;  /* 0x0000000106ff7812 */ /* 0x004fda000780c0ff */
[----:B---3--:R-:W-:Y:S01]  /*25f0*/  VOTEU.ANY UP1, P0 ;  /* 0x0000000000ff7886 */ /* 0x008fe20000020100 */
[----:B------:R-:W-:-:S13]  /*2600*/  PLOP3.LUT P0, PT, PT, PT, UP1, 0x80, 0x8 ;  /* 0x000000000008781c */ /* 0x000fda0003f0f018 */
[----:B-1----:R-:W-:Y:S02]  /*2610*/  @P0 LOP3.LUT R0, R5, 0xffff, RZ, 0xc0, !PT ;  /* 0x0000ffff05000812 */ /* 0x002fe400078ec0ff */
[----:B------:R-:W-:Y:S02]  /*2620*/  @P0 MOV R2, R4 ;  /* 0x0000000400020202 */ /* 0x000fe40000000f00 */
[----:B------:R-:W-:Y:S01]  /*2630*/  @P0 R2UR UR5, R0 ;  /* 0x00000000000502ca */ /* 0x000fe200000e0000 */
[----:B------:R-:W-:Y:S01]  /*2640*/  VIADD R0, R3, 0x120 ;  /* 0x0000012003007836 */ /* 0x000fe20000000000 */
[----:B------:R-:W-:Y:S02]  /*2650*/  @P0 SHF.R.U32.HI R4, RZ, 0x10, R5 ;  /* 0x00000010ff040819 */ /* 0x000fe40000011605 */
[----:B------:R-:W-:Y:S02]  /*2660*/  @P0 R2UR UR8, R2 ;  /* 0x00000000020802ca */ /* 0x000fe400000e0000 */
[----:B------:R-:W-:-:S02]  /*2670*/  PRMT R0, RZ, 0x654, R0 ;  /* 0x00000654ff007816 */ /* 0x000fc40000000000 */
[----:B------:R-:W-:Y:S02]  /*2680*/  @P0 R2UR UR4, R4 ;  /* 0x00000000040402ca */ /* 0x000fe400000e0000 */
[----:B------:R1:W-:Y:S03]  /*2690*/  SYNCS.ARRIVE.TRANS64.RED.A1T0 RZ, [R0+URZ], RZ ;  /* 0x000000ff00ff79a7 */ /* 0x0003e600081004ff */
[----:B------:R-:W-:-:S04]  /*26a0*/  @UP1 UMOV UR37, UR5 ;  /* 0x0000000500251c82 */ /* 0x000fc80008000000 */
[----:B------:R-:W-:-:S04]  /*26b0*/  @UP1 UMOV UR38, UR8 ;  /* 0x0000000800261c82 */ /* 0x000fc80008000000 */
[----:B------:R-:W-:Y:S01]  /*26c0*/  @UP1 UMOV UR36, UR4 ;  /* 0x0000000400241c82 */ /* 0x000fe20008000000 */
[----:B------:R-:W-:Y:S05]  /*26d0*/  BRA.U !UP0, `(.L_x_41) ;  /* 0x0000000108d47547 */ /* 0x000fea000b800000 */
[----:B------:R-:W2:Y:S01]  /*26e0*/  LDCU.128 UR12, c[0x0][0xb10] ;  /* 0x00016200ff0c77ac */ /* 0x000ea20008000c00 */
[----:B------:R-:W3:Y:S01]  /*26f0*/  LDCU UR28, c[0x0][0xb20] ;  /* 0x00016400ff1c77ac */ /* 0x000ee20008000800 */
[----:B------:R-:W4:Y:S01]  /*2700*/  LDCU UR20, c[0x0][0xb0c] ;  /* 0x00016180ff1477ac */ /* 0x000f220008000800 */
[----:B------:R-:W1:Y:S01]  /*2710*/  LDCU.64 UR10, c[0x0][0xb28] ;  /* 0x00016500ff0a77ac */ /* 0x000e620008000a00 */
[----:B------:R-:W-:Y:S02]  /*2720*/  UISETP.NE.AND UP3, UPT, UR45, 0x1, UPT ;  /* 0x000000012d00788c */ /* 0x000fe4000bf65270 */
[----:B--2---:R-:W-:Y:S02]  /*2730*/  UIMAD.WIDE.U32 UR8, UR39, UR15, URZ ;  /* 0x0000000f270872a5 */ /* 0x004fe4000f8e00ff */
[----:B------:R-:W-:Y:S02]  /*2740*/  UIMAD.WIDE.U32 UR4, UR40, UR12, URZ ;  /* 0x0000000c280472a5 */ /* 0x000fe4000f8e00ff */
[----:B------:R-:W-:-:S02]  /*2750*/  UISETP.NE.AND UP0, UPT, UR14, 0x1, UPT ;  /* 0x000000010e00788c */ /* 0x000fc4000bf05270 */
[----:B------:R-:W-:Y:S01]  /*2760*/  UIMAD.WIDE.U32 UR22, UR37, UR15, URZ ;  /* 0x0000000f251672a5 */ /* 0x000fe2000f8e00ff */
[----:B------:R-:W-:Y:S02]  /*2770*/  UMOV UR8, UR9 ;  /* 0x0000000900087c82 */ /* 0x000fe40008000000 */
[----:B------:R-:W-:Y:S01]  /*2780*/  UMOV UR4, UR5 ;  /* 0x0000000500047c82 */ /* 0x000fe20008000000 */
[----:B---3--:R-:W-:Y:S02]  /*2790*/  USHF.R.U32.HI UR8, URZ, UR28, UR8 ;  /* 0x0000001cff087299 */ /* 0x008fe40008011608 */
[----:B----4-:R-:W-:Y:S02]  /*27a0*/  UISETP.NE.AND UP2, UPT, UR20, 0x1, UPT ;  /* 0x000000011400788c */ /* 0x010fe4000bf45270 */
[----:B------:R-:W-:Y:S02]  /*27b0*/  USHF.R.U32.HI UR4, URZ, UR13, UR4 ;  /* 0x0000000dff047299 */ /* 0x000fe40008011604 */
[----:B------:R-:W-:-:S02]  /*27c0*/  USEL UR5, UR39, UR8, !UP0 ;  /* 0x0000000827057287 */ /* 0x000fc4000c000000 */
[----:B------:R-:W-:Y:S02]  /*27d0*/  USEL UR8, UR40, UR4, !UP2 ;  /* 0x0000000428087287 */ /* 0x000fe4000d000000 */
[----:B-1----:R-:W-:Y:S01]  /*27e0*/  UIMAD.WIDE.U32 UR16, UR5, UR10, URZ ;  /* 0x0000000a051072a5 */ /* 0x002fe2000f8e00ff */
[----:B------:R-:W-:Y:S01]  /*27f0*/  UMOV UR4, UR23 ;  /* 0x0000001700047c82 */ /* 0x000fe20008000000 */
[----:B------:R-:W-:Y:S02]  /*2800*/  UIMAD.WIDE.U32 UR18, UR38, UR12, URZ ;  /* 0x0000000c261272a5 */ /* 0x000fe4000f8e00ff */
[----:B------:R-:W-:-:S03]  /*2810*/  UIMAD.WIDE.U32 UR22, UR8, UR10, URZ ;  /* 0x0000000a081672a5 */ /* 0x000fc6000f8e00ff */
[----:B------:R-:W-:Y:S01]  /*2820*/  UMOV UR16, UR17 ;  /* 0x0000001100107c82 */ /* 0x000fe20008000000 */
[----:B------:R-:W-:Y:S02]  /*2830*/  USHF.R.U32.HI UR4, URZ, UR28, UR4 ;  /* 0x0000001cff047299 */ /* 0x000fe40008011604 */
[----:B------:R-:W-:Y:S01]  /*2840*/  @UP3 USHF.R.U32.HI UR5, URZ, UR11, UR16 ;  /* 0x0000000bff053299 */ /* 0x000fe20008011610 */
[----:B------:R-:W-:Y:S01]  /*2850*/  UMOV UR18, UR19 ;  /* 0x0000001300127c82 */ /* 0x000fe20008000000 */
[----:B------:R-:W-:Y:S01]  /*2860*/  UMOV UR22, UR23 ;  /* 0x0000001700167c82 */ /* 0x000fe20008000000 */
[----:B------:R-:W-:Y:S02]  /*2870*/  USHF.R.U32.HI UR13, URZ, UR13, UR18 ;  /* 0x0000000dff0d7299 */ /* 0x000fe40008011612 */
[----:B------:R-:W-:Y:S02]  /*2880*/  USEL UR4, UR37, UR4, !UP0 ;  /* 0x0000000425047287 */ /* 0x000fe4000c000000 */
[----:B------:R-:W-:-:S02]  /*2890*/  @UP3 USHF.R.U32.HI UR8, URZ, UR11, UR22 ;  /* 0x0000000bff083299 */ /* 0x000fc40008011616 */
[----:B------:R-:W-:Y:S02]  /*28a0*/  UIMAD UR9, UR45, UR5, URZ ;  /* 0x000000052d0972a4 */ /* 0x000fe4000f8e02ff */
[----:B------:R-:W-:Y:S02]  /*28b0*/  USEL UR5, UR38, UR13, !UP2 ;  /* 0x0000000d26057287 */ /* 0x000fe4000d000000 */
[----:B------:R-:W-:Y:S02]  /*28c0*/  UIMAD UR12, UR45, UR8, URZ ;  /* 0x000000082d0c72a4 */ /* 0x000fe4000f8e02ff */
[----:B------:R-:W-:Y:S02]  /*28d0*/  UISETP.GE.AND UP0, UPT, UR4, UR9, UPT ;  /* 0x000000090400728c */ /* 0x000fe4000bf06270 */
[----:B------:R-:W-:Y:S02]  /*28e0*/  UIMAD.WIDE.U32 UR16, UR4, UR10, URZ ;  /* 0x0000000a041072a5 */ /* 0x000fe4000f8e00ff */
[----:B------:R-:W-:-:S02]  /*28f0*/  UISETP.GE.OR UP0, UPT, UR5, UR12, UP0 ;  /* 0x0000000c0500728c */ /* 0x000fc40008706670 */
        /* <DEDUP_REMOVED lines=19> */
.L_x_41:
[----:B------:R-:W2:Y:S02]  /*2a30*/  LDCU UR4, c[0x0][0xb30] ;  /* 0x00016600ff0477ac */ /* 0x000ea40008000800 */
[----:B--2---:R-:W-:-:S09]  /*2a40*/  UISETP.NE.AND UP0, UPT, UR4, 0x1, UPT ;  /* 0x000000010400788c */ /* 0x004fd2000bf05270 */
        /* <DEDUP_REMOVED lines=14> */
[----:B------:R-:W-:Y:S02]  /*2b30*/  UIADD3 UR8, UPT, UPT, UR5, -UR4, URZ ;  /* 0x8000000405087290 */ /* 0x000fe4000fffe0ff */
[----:B------:R-:W-:Y:S02]  /*2b40*/  UIADD3 UR4, UPT, UPT, -UR5, UR4, URZ ;  /* 0x0000000405047290 */ /* 0x000fe4000fffe1ff */
[----:B------:R-:W-:Y:S02]  /*2b50*/  UIMAD UR37, UR8, UR14, UR37 ;  /* 0x0000000e082572a4 */ /* 0x000fe4000f8e0225 */
[----:B------:R-:W-:-:S12]  /*2b60*/  UIMAD UR38, UR4, UR10, UR38 ;  /* 0x0000000a042672a4 */ /* 0x000fd8000f8e0226 */
.L_x_42:
[----:B------:R-:W-:Y:S01]  /*2b70*/  VIADD R11, R11, 0x1 ;  /* 0x000000010b0b7836 */ /* 0x000fe20000000000 */
[----:B------:R-:W-:Y:S01]  /*2b80*/  R2UR UR4, R58 ;  /* 0x000000003a0472ca */ /* 0x000fe200000e0000 */
[----:B------:R-:W-:Y:S01]  /*2b90*/  UIADD3 UR20, UPT, UPT, UR38, UR63, URZ ;  /* 0x0000003f26147290 */ /* 0x000fe2000fffe0ff */
[----:B------:R-:W-:Y:S02]  /*2ba0*/  PLOP3.LUT P1, PT, PT, PT, PT, 0x80, 0x8 ;  /* 0x000000000008781c */ /* 0x000fe40003f2f070 */
[----:B------:R-:W-:-:S04]  /*2bb0*/  ISETP.NE.AND P0, PT, R11, 0x2, PT ;  /* 0x000000020b00780c */ /* 0x000fc80003f05270 */
[----:B-1----:R-:W-:Y:S02]  /*2bc0*/  SEL R0, RZ, 0x1, P0 ;  /* 0x00000001ff007807 */ /* 0x002fe40000000000 */
[----:B------:R-:W-:Y:S02]  /*2bd0*/  SEL R11, R11, RZ, P0 ;  /* 0x000000ff0b0b7207 */ /* 0x000fe40000000000 */
[----:B------:R-:W-:Y:S01]  /*2be0*/  LOP3.LUT R10, R10, R0, RZ, 0x3c, !PT ;  /* 0x000000000a0a7212 */ /* 0x000fe200078e3cff */
[----:B------:R-:W-:Y:S01]  /*2bf0*/  UIADD3 UR28, UPT, UPT, UR37, UR4, URZ ;  /* 0x00000004251c7290 */ /* 0x000fe2000fffe0ff */
[----:B------:R-:W-:Y:S11]  /*2c00*/  BRA.U UP1, `(.L_x_43) ;  /* 0xfffffff101087547 */ /* 0x000ff6000b83ffff */
[----:B------:R-:W-:Y:S01]  /*2c10*/  UIADD3 UR8, UPT, UPT, UR6, 0x60, URZ ;  /* 0x0000006006087890 */ /* 0x000fe2000fffe0ff */
[----:B------:R-:W-:-:S03]  /*2c20*/  SHF.L.U32 R2, R12, 0x1f, RZ ;  /* 0x0000001f0c027819 */ /* 0x000fc600000006ff */
[----:B------:R-:W-:-:S09]  /*2c30*/  ULEA UR4, UR7, UR8, 0x3 ;  /* 0x0000000807047291 */ /* 0x000fd2000f8e18ff */
[----:B------:R-:W1:Y:S02]  /*2c40*/  SYNCS.PHASECHK.TRANS64.TRYWAIT P0, [UR4], R2 ;  /* 0x00000002ff0075a7 */ /* 0x000e640008001104 */
[----:B-1----:R-:W-:Y:S05]  /*2c50*/  @!P0 BRA `(.L_x_44) ;  /* 0x0000006c00608947 */ /* 0x002fea0003800000 */
.L_x_163:
[----:B------:R-:W-:-:S04]  /*2c60*/  UIADD3 UR4, UPT, UPT, UR7, 0x1, URZ ;  /* 0x0000000107047890 */ /* 0x000fc8000fffe0ff */
[----:B------:R-:W-:-:S04]  /*2c70*/  UISETP.NE.AND UP0, UPT, UR4, 0xc, UPT ;  /* 0x0000000c0400788c */ /* 0x000fc8000bf05270 */
[----:B------:R-:W-:Y:S02]  /*2c80*/  USEL UR6, URZ, 0x1, UP0 ;  /* 0x00000001ff067887 */ /* 0x000fe40008000000 */
[----:B------:R-:W-:-:S04]  /*2c90*/  USEL UR4, UR4, URZ, UP0 ;  /* 0x000000ff04047287 */ /* 0x000fc80008000000 */
[----:B------:R-:W-:Y:S01]  /*2ca0*/  ULEA UR5, UR4, UR8, 0x3 ;  /* 0x0000000804057291 */ /* 0x000fe2000f8e18ff */
[----:B-1----:R-:W-:-:S04]  /*2cb0*/  LOP3.LUT R2, R12, UR6, RZ, 0x3c, !PT ;  /* 0x000000060c027c12 */ /* 0x002fc8000f8e3cff */
[----:B------:R-:W-:-:S04]  /*2cc0*/  SHF.L.U32 R3, R2, 0x1f, RZ ;  /* 0x0000001f02037819 */ /* 0x000fc800000006ff */
[----:B------:R-:W1:Y:S02]  /*2cd0*/  SYNCS.PHASECHK.TRANS64.TRYWAIT P0, [UR5], R3 ;  /* 0x00000003ff0075a7 */ /* 0x000e640008001105 */
[----:B-1----:R-:W-:Y:S05]  /*2ce0*/  @!P0 BRA `(.L_x_45) ;  /* 0x0000006c00548947 */ /* 0x002fea0003800000 */
.L_x_165:
[----:B------:R-:W-:-:S04]  /*2cf0*/  UIADD3 UR4, UPT, UPT, UR4, 0x1, URZ ;  /* 0x0000000104047890 */ /* 0x000fc8000fffe0ff */
[----:B------:R-:W-:-:S04]  /*2d00*/  UISETP.NE.AND UP0, UPT, UR4, 0xc, UPT ;  /* 0x0000000c0400788c */ /* 0x000fc8000bf05270 */
[----:B------:R-:W-:Y:S02]  /*2d10*/  USEL UR6, URZ, 0x1, UP0 ;  /* 0x00000001ff067887 */ /* 0x000fe40008000000 */
[----:B------:R-:W-:-:S04]  /*2d20*/  USEL UR4, UR4, URZ, UP0 ;  /* 0x000000ff04047287 */ /* 0x000fc80008000000 */
[----:B------:R-:W-:Y:S01]  /*2d30*/  ULEA UR5, UR4, UR8, 0x3 ;  /* 0x0000000804057291 */ /* 0x000fe2000f8e18ff */
[----:B------:R-:W-:-:S04]  /*2d40*/  LOP3.LUT R2, R2, UR6, RZ, 0x3c, !PT ;  /* 0x0000000602027c12 */ /* 0x000fc8000f8e3cff */
[----:B-1----:R-:W-:-:S04]  /*2d50*/  SHF.L.U32 R3, R2, 0x1f, RZ ;  /* 0x0000001f02037819 */ /* 0x002fc800000006ff */
[----:B------:R-:W1:Y:S02]  /*2d60*/  SYNCS.PHASECHK.TRANS64.TRYWAIT P0, [UR5], R3 ;  /* 0x00000003ff0075a7 */ /* 0x000e640008001105 */
[----:B-1----:R-:W-:Y:S05]  /*2d70*/  @!P0 BRA `(.L_x_46) ;  /* 0x0000006c00488947 */ /* 0x002fea0003800000 */
.L_x_167:
        /* <DEDUP_REMOVED lines=9> */
.L_x_169:
        /* <DEDUP_REMOVED lines=9> */
.L_x_171:
        /* <DEDUP_REMOVED lines=9> */
.L_x_173:
        /* <DEDUP_REMOVED lines=9> */
.L_x_175:
        /* <DEDUP_REMOVED lines=9> */
.L_x_177:
        /* <DEDUP_REMOVED lines=9> */
.L_x_179:
        /* <DEDUP_REMOVED lines=9> */
.L_x_181:
        /* <DEDUP_REMOVED lines=9> */
.L_x_183:
[----:B------:R-:W-:-:S04]  /*3200*/  UIADD3 UR4, UPT, UPT, UR4, 0x1, URZ ;  /* 0x0000000104047890 */ /* 0x000fc8000fffe0ff */
[----:B------:R-:W-:-:S04]  /*3210*/  UISETP.NE.AND UP0, UPT, UR4, 0xc, UPT ;  /* 0x0000000c0400788c */ /* 0x000fc8000bf05270 */
[----:B------:R-:W-:Y:S02]  /*3220*/  USEL UR5, URZ, 0x1, UP0 ;  /* 0x00000001ff057887 */ /* 0x000fe40008000000 */
[----:B------:R-:W-:-:S04]  /*3230*/  USEL UR4, UR4, URZ, UP0 ;  /* 0x000000ff04047287 */ /* 0x000fc80008000000 */
[----:B------:R-:W-:Y:S01]  /*3240*/  ULEA UR4, UR4, UR8, 0x3 ;  /* 0x0000000804047291 */ /* 0x000fe2000f8e18ff */
[----:B------:R-:W-:-:S04]  /*3250*/  LOP3.LUT R2, R2, UR5, RZ, 0x3c, !PT ;  /* 0x0000000502027c12 */ /* 0x000fc8000f8e3cff */
[----:B------:R-:W-:Y:S01]  /*3260*/  SHF.L.U32 R2, R2, 0x1f, RZ ;  /* 0x0000001f02027819 */ /* 0x000fe200000006ff */
[----:B-1----:R-:W-:-:S07]  /*3270*/  IMAD.U32 R0, RZ, RZ, UR4 ;  /* 0x00000004ff007e24 */ /* 0x002fce000f8e00ff */
.L_x_55:
[----:B-1----:R1:W2:Y:S02]  /*3280*/  SYNCS.PHASECHK.TRANS64.TRYWAIT P0, [R0+URZ], R2 ;  /* 0x00000002000075a7 */ /* 0x0022a400080011ff */
[----:B--2---:R-:W-:Y:S05]  /*3290*/  @!P0 NANOSLEEP.SYNCS 0x989680 ;  /* 0x009896800000895d */ /* 0x004fea0003900000 */
[----:B------:R-:W2:Y:S02]  /*32a0*/  @!P0 SYNCS.PHASECHK.TRANS64 P0, [R0+URZ], R2 ;  /* 0x00000002000085a7 */ /* 0x000ea400080010ff */
[----:B--2---:R-:W-:Y:S05]  /*32b0*/  @P0 EXIT ;  /* 0x000000000000094d */ /* 0x004fea0003800000 */
[----:B------:R-:W-:Y:S05]  /*32c0*/  BRA `(.L_x_55) ;  /* 0xfffffffc00ec7947 */ /* 0x000fea000383ffff */
.L_x_23:
[----:B------:R-:W-:-:S04]  /*32d0*/  UISETP.NE.AND UP0, UPT, UR47, URZ, UPT ;  /* 0x000000ff2f00728c */ /* 0x000fc8000bf05270 */
[----:B------:R-:W-:-:S09]  /*32e0*/  UISETP.NE.OR UP0, UPT, UR25, 0x1, UP0 ;  /* 0x000000011900788c */ /* 0x000fd20008705670 */
[----:B------:R-:W-:Y:S05]  /*32f0*/  BRA.U UP0, `(.L_x_56) ;  /* 0x0000000500487547 */ /* 0x000fea000b800000 */
[----:B------:R-:W-:Y:S01]  /*3300*/  ISETP.GE.U32.AND P2, PT, R0, 0x8, PT ;  /* 0x000000080000780c */ /* 0x000fe20003f46070 */
[----:B------:R-:W-:Y:S01]  /*3310*/  IMAD.MOV.U32 R12, RZ, RZ, 0x1 ;  /* 0x00000001ff0c7424 */ /* 0x000fe200078e00ff */
[----:B------:R-:W-:Y:S02]  /*3320*/  CS2R R10, SRZ ;  /* 0x00000000000a7805 */ /* 0x000fe4000001ff00 */
[----:B------:R-:W-:Y:S01]  /*3330*/  CS2R R8, SRZ ;  /* 0x0000000000087805 */ /* 0x000fe2000001ff00 */
[----:B------:R-:W-:Y:S01]  /*3340*/  UMOV UR6, 0x400 ;  /* 0x0000040000067882 */ /* 0x000fe20000000000 */
[----:B------:R-:W-:Y:S01]  /*3350*/  UMOV UR5, URZ ;  /* 0x000000ff00057c82 */ /* 0x000fe20008000000 */
[----:B------:R-:W-:-:S12]  /*3360*/  ULEA UR6, UR47, UR6, 0x18 ;  /* 0x000000062f067291 */ /* 0x000fd8000f8ec0ff */
.L_x_60:
[----:B------:R-:W-:Y:S02]  /*3370*/  LEA R2, R8, UR6, 0x3 ;  /* 0x0000000608027c11 */ /* 0x000fe4000f8e18ff */
[----:B------:R-:W-:-:S03]  /*3380*/  SHF.L.U32 R4, R9, 0x1f, RZ ;  /* 0x0000001f09047819 */ /* 0x000fc600000006ff */
[----:B------:R-:W-:Y:S01]  /*3390*/  VIADD R5, R2, 0x180 ;  /* 0x0000018002057836 */ /* 0x000fe20000000000 */
[----:B------:R-:W2:Y:S02]  /*33a0*/  SYNCS.PHASECHK.TRANS64.TRYWAIT P0, [R2+URZ+0x170], R4 ;  /* 0x00017004020075a7 */ /* 0x000ea400080011ff */
[----:B--2---:R-:W-:Y:S05]  /*33b0*/  @!P0 BRA `(.L_x_57) ;  /* 0x0000006800908947 */ /* 0x004fea0003800000 */
.L_x_184:
[----:B------:R-:W-:Y:S01]  /*33c0*/  ULEA UR4, UR5, UR6, 0x3 ;  /* 0x0000000605047291 */ /* 0x000fe2000f8e18ff */
[----:B--2---:R-:W-:Y:S01]  /*33d0*/  PRMT R2, RZ, 0x654, R5 ;  /* 0x00000654ff027816 */ /* 0x004fe20000000005 */
[----:B------:R-:W-:Y:S01]  /*33e0*/  @!P2 IMAD.MOV.U32 R4, RZ, RZ, 0x10 ;  /* 0x00000010ff04a424 */ /* 0x000fe200078e00ff */
[----:B------:R-:W-:Y:S01]  /*33f0*/  SHF.L.U32 R5, R12, 0x1f, RZ ;  /* 0x0000001f0c057819 */ /* 0x000fe200000006ff */
[----:B------:R-:W-:Y:S01]  /*3400*/  UIADD3 UR7, UPT, UPT, UR4, 0x110, URZ ;  /* 0x0000011004077890 */ /* 0x000fe2000fffe0ff */
[----:B------:R2:W-:Y:S05]  /*3410*/  SYNCS.ARRIVE.TRANS64.RED.A1T0 RZ, [R2+URZ], RZ ;  /* 0x000000ff02ff79a7 */ /* 0x0005ea00081004ff */
[----:B------:R-:W-:Y:S01]  /*3420*/  IMAD.U32 R6, RZ, RZ, UR7 ;  /* 0x00000007ff067e24 */ /* 0x000fe2000f8e00ff */
[----:B------:R-:W3:Y:S04]  /*3430*/  SYNCS.PHASECHK.TRANS64.TRYWAIT P0, [UR4+0x120], R5 ;  /* 0x00012005ff0075a7 */ /* 0x000ee80008001104 */
[----:B------:R-:W-:Y:S01]  /*3440*/  PRMT R6, R0, 0x654, R6 ;  /* 0x0000065400067816 */ /* 0x000fe20000000006 */
[----:B--23--:R-:W-:Y:S06]  /*3450*/  @!P0 BRA `(.L_x_58) ;  /* 0x00000068007c8947 */ /* 0x00cfec0003800000 */
.L_x_186:
[----:B------:R-:W-:Y:S01]  /*3460*/  ULEA UR8, UR5, UR6, 0x4 ;  /* 0x0000000605087291 */ /* 0x000fe2000f8e20ff */
[----:B------:R-:W-:Y:S01]  /*3470*/  SEL R3, R6, R3, !P2 ;  /* 0x0000000306037207 */ /* 0x000fe20005000000 */
[----:B------:R-:W-:Y:S01]  /*3480*/  UIADD3 UR9, UPT, UPT, UR4, 0x110, URZ ;  /* 0x0000011004097890 */ /* 0x000fe2000fffe0ff */
[----:B--2---:R-:W-:Y:S01]  /*3490*/  LEA R2, R11, UR6, 0x3 ;  /* 0x000000060b027c11 */ /* 0x004fe2000f8e18ff */
[----:B------:R-:W-:Y:S01]  /*34a0*/  UIADD3 UR8, UPT, UPT, UR8, 0x1a0, URZ ;  /* 0x000001a008087890 */ /* 0x000fe2000fffe0ff */
[----:B------:R2:W-:Y:S01]  /*34b0*/  @!P2 SYNCS.ARRIVE.TRANS64.RED RZ, [R3+URZ], R4 ;  /* 0x0000000403ffa9a7 */ /* 0x0005e200080004ff */
[----:B------:R-:W-:Y:S01]  /*34c0*/  UIADD3 UR4, UPT, UPT, UR5, 0x1, URZ ;  /* 0x0000000105047890 */ /* 0x000fe2000fffe0ff */
[----:B------:R-:W-:-:S03]  /*34d0*/  VIADD R8, R8, 0x1 ;  /* 0x0000000108087836 */ /* 0x000fc60000000000 */
[----:B------:R-:W-:Y:S02]  /*34e0*/  UISETP.NE.AND UP0, UPT, UR4, 0x2, UPT ;  /* 0x000000020400788c */ /* 0x000fe4000bf05270 */
[----:B------:R-:W-:Y:S01]  /*34f0*/  ISETP.NE.AND P0, PT, R8, 0x2, PT ;  /* 0x000000020800780c */ /* 0x000fe20003f05270 */
[----:B------:R-:W-:Y:S06]  /*3500*/  UGETNEXTWORKID.BROADCAST [UR8], [UR9] ;  /* 0x00000000080073ca */ /* 0x000fec0008000100 */
[----:B------:R-:W-:Y:S02]  /*3510*/  USEL UR7, URZ, 0x1, UP0 ;  /* 0x00000001ff077887 */ /* 0x000fe40008000000 */
[----:B------:R-:W-:-:S04]  /*3520*/  USEL UR5, UR4, URZ, UP0 ;  /* 0x000000ff04057287 */ /* 0x000fc80008000000 */
[----:B------:R-:W-:Y:S02]  /*3530*/  LOP3.LUT R12, R12, UR7, RZ, 0x3c, !PT ;  /* 0x000000070c0c7c12 */ /* 0x000fe4000f8e3cff */
[----:B--2---:R-:W-:-:S04]  /*3540*/  SHF.L.U32 R4, R10, 0x1f, RZ ;  /* 0x0000001f0a047819 */ /* 0x004fc800000006ff */
[----:B------:R-:W2:Y:S02]  /*3550*/  SYNCS.PHASECHK.TRANS64.TRYWAIT P1, [R2+URZ+0x110], R4 ;  /* 0x00011004020075a7 */ /* 0x000ea400080211ff */
[----:B--2---:R-:W-:Y:S05]  /*3560*/  @!P1 BRA `(.L_x_59) ;  /* 0x0000006800509947 */ /* 0x004fea0003800000 */
.L_x_187:
[C---:B--2---:R-:W-:Y:S01]  /*3570*/  LEA R4, R11.reuse, UR6, 0x4 ;  /* 0x000000060b047c11 */ /* 0x044fe2000f8e20ff */
[----:B------:R-:W-:Y:S01]  /*3580*/  VIADD R2, R2, 0x120 ;  /* 0x0000012002027836 */ /* 0x000fe20000000000 */
[----:B------:R-:W-:Y:S01]  /*3590*/  SEL R8, R8, RZ, P0 ;  /* 0x000000ff08087207 */ /* 0x000fe20000000000 */
[----:B------:R-:W-:-:S03]  /*35a0*/  VIADD R11, R11, 0x1 ;  /* 0x000000010b0b7836 */ /* 0x000fc60000000000 */
[----:B------:R-:W2:Y:S01]  /*35b0*/  LDS.128 R4, [R4+0x1a0] ;  /* 0x0001a00004047984 */ /* 0x000ea20000000c00 */
[----:B------:R-:W-:Y:S02]  /*35c0*/  PRMT R2, RZ, 0x654, R2 ;  /* 0x00000654ff027816 */ /* 0x000fe40000000002 */
[C---:B------:R-:W-:Y:S01]  /*35d0*/  ISETP.NE.AND P1, PT, R11.reuse, 0x2, PT ;  /* 0x000000020b00780c */ /* 0x040fe20003f25270 */
[----:B------:R-:W-:Y:S01]  /*35e0*/  @!PT LDS RZ, [RZ] ;  /* 0x00000000fffff984 */ /* 0x000fe20000000800 */
[----:B------:R-:W-:Y:S01]  /*35f0*/  @!PT LDS RZ, [RZ] ;  /* 0x00000000fffff984 */ /* 0x000fe20000000800 */
[----:B------:R-:W-:Y:S01]  /*3600*/  @!PT LDS RZ, [RZ] ;  /* 0x00000000fffff984 */ /* 0x000fe20000000800 */
[----:B------:R-:W-:Y:S01]  /*3610*/  @!PT LDS RZ, [RZ] ;  /* 0x00000000fffff984 */ /* 0x000fe20000000800 */
[----:B------:R3:W-:Y:S06]  /*3620*/  MEMBAR.ALL.CTA ;  /* 0x0000000000007992 */ /* 0x0007ec0000008000 */
[----:B---3--:R-:W3:Y:S01]  /*3630*/  FENCE.VIEW.ASYNC.S ;  /* 0x00000000000073c6 */ /* 0x008ee20000000000 */
[----:B------:R-:W-:Y:S01]  /*3640*/  SEL R11, R11, RZ, P1 ;  /* 0x000000ff0b0b7207 */ /* 0x000fe20000800000 */
[----:B---3--:R3:W-:Y:S01]  /*3650*/  SYNCS.ARRIVE.TRANS64.RED.A1T0 RZ, [R2+URZ], RZ ;  /* 0x000000ff02ff79a7 */ /* 0x0087e200081004ff */
[----:B--2---:R-:W-:-:S02]  /*3660*/  LOP3.LUT P3, RZ, R6, 0x1, RZ, 0xc0, !PT ;  /* 0x0000000106ff7812 */ /* 0x004fc4000786c0ff */
[----:B------:R-:W-:-:S04]  /*3670*/  SEL R4, RZ, 0x1, P1 ;  /* 0x00000001ff047807 */ /* 0x000fc80000800000 */
[----:B------:R-:W-:Y:S02]  /*3680*/  LOP3.LUT R10, R10, R4, RZ, 0x3c, !PT ;  /* 0x000000040a0a7212 */ /* 0x000fe400078e3cff */
[----:B---3--:R-:W-:-:S04]  /*3690*/  SEL R2, RZ, 0x1, P0 ;  /* 0x00000001ff027807 */ /* 0x008fc80000000000 */
[----:B------:R-:W-:Y:S01]  /*36a0*/  LOP3.LUT R9, R9, R2, RZ, 0x3c, !PT ;  /* 0x0000000209097212 */ /* 0x000fe200078e3cff */
[----:B------:R-:W-:Y:S06]  /*36b0*/  @P3 BRA `(.L_x_60) ;  /* 0xfffffffc002c3947 */ /* 0x000fec000383ffff */
[----:B------:R-:W-:Y:S01]  /*36c0*/  ULEA UR4, UR5, UR6, 0x3 ;  /* 0x0000000605047291 */ /* 0x000fe2000f8e18ff */
[----:B------:R-:W-:-:S08]  /*36d0*/  SHF.L.U32 R2, R12, 0x1f, RZ ;  /* 0x0000001f0c027819 */ /* 0x000fd000000006ff */
[----:B------:R-:W2:Y:S02]  /*36e0*/  SYNCS.PHASECHK.TRANS64 P0, [UR4+0x120], R2 ;  /* 0x00012002ff0075a7 */ /* 0x000ea40008001004 */
[----:B--2---:R-:W-:Y:S05]  /*36f0*/  @P0 BRA `(.L_x_61) ;  /* 0x0000000000080947 */ /* 0x004fea0003800000 */
[----:B------:R-:W2:Y:S02]  /*3700*/  SYNCS.PHASECHK.TRANS64.TRYWAIT P0, [UR4+0x120], R2 ;  /* 0x00012002ff0075a7 */ /* 0x000ea40008001104 */
[----:B--2---:R-:W-:Y:S05]  /*3710*/  @!P0 BRA `(.L_x_62) ;  /* 0x0000006400f88947 */ /* 0x004fea0003800000 */
.L_x_61:
[----:B------:R-:W-:-:S04]  /*3720*/  UIADD3 UR7, UPT, UPT, UR5, 0x1, URZ ;  /* 0x0000000105077890 */ /* 0x000fc8000fffe0ff */
[----:B------:R-:W-:-:S04]  /*3730*/  UISETP.NE.AND UP0, UPT, UR7, 0x2, UPT ;  /* 0x000000020700788c */ /* 0x000fc8000bf05270 */
[----:B------:R-:W-:Y:S02]  /*3740*/  USEL UR8, URZ, 0x1, UP0 ;  /* 0x00000001ff087887 */ /* 0x000fe40008000000 */
[----:B------:R-:W-:-:S04]  /*3750*/  USEL UR7, UR7, URZ, UP0 ;  /* 0x000000ff07077287 */ /* 0x000fc80008000000 */
[----:B------:R-:W-:Y:S01]  /*3760*/  ULEA UR7, UR7, UR6, 0x3 ;  /* 0x0000000607077291 */ /* 0x000fe2000f8e18ff */
[----:B--2---:R-:W-:-:S04]  /*3770*/  LOP3.LUT R2, R12, UR8, RZ, 0x3c, !PT ;  /* 0x000000080c027c12 */ /* 0x004fc8000f8e3cff */
[----:B------:R-:W-:-:S04]  /*3780*/  SHF.L.U32 R0, R2, 0x1f, RZ ;  /* 0x0000001f02007819 */ /* 0x000fc800000006ff */
[----:B------:R-:W2:Y:S02]  /*3790*/  SYNCS.PHASECHK.TRANS64 P0, [UR7+0x120], R0 ;  /* 0x00012000ff0075a7 */ /* 0x000ea40008001007 */
[----:B-12---:R-:W-:Y:S05]  /*37a0*/  @P0 EXIT ;  /* 0x000000000000094d */ /* 0x006fea0003800000 */
[----:B------:R-:W-:Y:S02]  /*37b0*/  SHF.L.U32 R2, R2, 0x1f, RZ ;  /* 0x0000001f02027819 */ /* 0x000fe400000006ff */
[----:B------:R-:W-:-:S07]  /*37c0*/  MOV R0, UR7 ;  /* 0x0000000700007c02 */ /* 0x000fce0008000f00 */
.L_x_63:
[----:B-1----:R1:W2:Y:S02]  /*37d0*/  SYNCS.PHASECHK.TRANS64.TRYWAIT P0, [R0+URZ+0x120], R2 ;  /* 0x00012002000075a7 */ /* 0x0022a400080011ff */
[----:B--2---:R-:W-:Y:S05]  /*37e0*/  @!P0 NANOSLEEP.SYNCS 0x989680 ;  /* 0x009896800000895d */ /* 0x004fea0003900000 */
[----:B------:R-:W2:Y:S02]  /*37f0*/  @!P0 SYNCS.PHASECHK.TRANS64 P0, [R0+URZ+0x120], R2 ;  /* 0x00012002000085a7 */ /* 0x000ea400080010ff */
[----:B--2---:R-:W-:Y:S05]  /*3800*/  @P0 EXIT ;  /* 0x000000000000094d */ /* 0x004fea0003800000 */
[----:B------:R-:W-:Y:S05]  /*3810*/  BRA `(.L_x_63) ;  /* 0xfffffffc00ec7947 */ /* 0x000fea000383ffff */
.L_x_56:
[----:B------:R-:W-:Y:S05]  /*3820*/  BRA.U UP6, `(.L_x_64) ;  /* 0x0000001106d87547 */ /* 0x000fea000b800000 */
[----:B------:R-:W-:Y:S01]  /*3830*/  UMOV UR4, 0x40 ;  /* 0x0000004000047882 */ /* 0x000fe20000000000 */
[----:B------:R-:W-:Y:S01]  /*3840*/  NOP ;  /* 0x0000000000007918 */ /* 0x000fe20000000000 */
[----:B------:R-:W-:Y:S01]  /*3850*/  ULEA UR5, UR47, UR4, 0x18 ;  /* 0x000000042f057291 */ /* 0x000fe2000f8ec0ff */
[----:B------:R-:W-:Y:S02]  /*3860*/  UMOV UR6, 0x400 ;  /* 0x0000040000067882 */ /* 0x000fe40000000000 */
[----:B------:R-:W-:-:S06]  /*3870*/  ULEA UR6, UR47, UR6, 0x18 ;  /* 0x000000062f067291 */ /* 0x000fcc000f8ec0ff */
[----:B------:R-:W2:Y:S02]  /*3880*/  LDS.U8 R0, [UR5+0x1c] ;  /* 0x00001c05ff007984 */ /* 0x000ea40008000000 */
[----:B--2---:R-:W-:-:S13]  /*3890*/  ISETP.NE.AND P0, PT, R0, RZ, PT ;  /* 0x000000ff0000720c */ /* 0x004fda0003f05270 */
[----:B------:R-:W-:Y:S05]  /*38a0*/  @P0 BRA `(.L_x_65) ;  /* 0x0000000400080947 */ /* 0x000fea0003800000 */
[----:B------:R-:W-:Y:S02]  /*38b0*/  UISETP.NE.U32.AND UP1, UPT, UR48, 0x1, UPT ;  /* 0x000000013000788c */ /* 0x000fe4000bf25070 */
[----:B------:R-:W-:-:S07]  /*38c0*/  UIADD3 UR7, UPT, UPT, UR5, 0x8, URZ ;  /* 0x0000000805077890 */ /* 0x000fce000fffe0ff */
[----:B------:R-:W-:Y:S05]  /*38d0*/  BRA.U !UP1, `(.L_x_66) ;  /* 0x00000001099c7547 */ /* 0x000fea000b800000 */
[----:B------:R-:W-:Y:S01]  /*38e0*/  ELECT P0, URZ, PT ;  /* 0x0000000000ff782f */ /* 0x000fe20003800000 */
[----:B------:R-:W-:-:S12]  /*38f0*/  BSSY B0, `(.L_x_66) ;  /* 0x0000025000007945 */ /* 0x000fd80003800000 */
[----:B------:R-:W-:Y:S05]  /*3900*/  @!P0 BRA `(.L_x_67) ;  /* 0x00000000008c8947 */ /* 0x000fea0003800000 */
[----:B------:R-:W-:-:S05]  /*3910*/  UMOV UR4, 0x10 ;  /* 0x0000001000047882 */ /* 0x000fca0000000000 */
[----:B------:R-:W-:Y:S04]  /*3920*/  DEPBAR.LE SB2, 0x36 ;  /* 0x0000ad800000791a */ /* 0x000fe80000000000 */
[----:B------:R-:W2:Y:S02]  /*3930*/  UTCATOMSWS.2CTA.FIND_AND_SET.ALIGN UP0, UR4, UR4 ;  /* 0x00000004000475e3 */ /* 0x000ea40008200800 */
[----:B--2---:R-:W-:Y:S01]  /*3940*/  MOV R10, UR4 ;  /* 0x00000004000a7c02 */ /* 0x004fe20008000f00 */
[----:B------:R-:W-:Y:S06]  /*3950*/  BRA.U UP0, `(.L_x_68) ;  /* 0x0000000100187547 */ /* 0x000fec000b800000 */
.L_x_69:
[----:B------:R-:W-:Y:S05]  /*3960*/  NANOSLEEP 0x64 ;  /* 0x000000640000795d */ /* 0x000fea0003800000 */
[----:B------:R-:W-:-:S05]  /*3970*/  UMOV UR4, 0x10 ;  /* 0x0000001000047882 */ /* 0x000fca0000000000 */
[----:B------:R-:W-:Y:S04]  /*3980*/  DEPBAR.LE SB2, 0x36 ;  /* 0x0000ad800000791a */ /* 0x000fe80000000000 */
[----:B------:R-:W2:Y:S02]  /*3990*/  UTCATOMSWS.2CTA.FIND_AND_SET.ALIGN UP0, UR4, UR4 ;  /* 0x00000004000475e3 */ /* 0x000ea40008200800 */
[----:B--2---:R-:W-:Y:S01]  /*39a0*/  MOV R10, UR4 ;  /* 0x00000004000a7c02 */ /* 0x004fe20008000f00 */
[----:B------:R-:W-:Y:S05]  /*39b0*/  BRA.U !UP0, `(.L_x_69) ;  /* 0xfffffffd08e87547 */ /* 0x000fea000b83ffff */
.L_x_68:
[----:B------:R-:W2:Y:S01]  /*39c0*/  LDS R6, [UR5+0x10] ;  /* 0x00001005ff067984 */ /* 0x000ea20008000800 */
[----:B------:R-:W-:Y:S01]  /*39d0*/  IMAD.U32 R0, RZ, RZ, UR6 ;  /* 0x00000006ff007e24 */ /* 0x000fe2000f8e00ff */
[----:B------:R-:W-:-:S03]  /*39e0*/  MOV R4, UR49 ;  /* 0x0000003100047c02 */ /* 0x000fc60008000f00 */
[----:B------:R-:W-:Y:S01]  /*39f0*/  VIADD R0, R0, 0x1c0 ;  /* 0x000001c000007836 */ /* 0x000fe20000000000 */
[----:B--2---:R-:W-:-:S04]  /*3a00*/  SHF.L.U32 R6, R6, 0x1f, RZ ;  /* 0x0000001f06067819 */ /* 0x004fc800000006ff */
[----:B------:R-:W2:Y:S02]  /*3a10*/  SYNCS.PHASECHK.TRANS64.TRYWAIT P0, [UR5+0x8], R6 ;  /* 0x00000806ff0075a7 */ /* 0x000ea40008001105 */
[----:B--2---:R-:W-:Y:S05]  /*3a20*/  @P0 BRA `(.L_x_70) ;  /* 0x0000000000080947 */ /* 0x004fea0003800000 */
[----:B------:R-:W2:Y:S02]  /*3a30*/  SYNCS.PHASECHK.TRANS64.TRYWAIT P0, [UR5+0x8], R6 ;  /* 0x00000806ff0075a7 */ /* 0x000ea40008001105 */
[----:B--2---:R-:W-:Y:S05]  /*3a40*/  @!P0 BRA `(.L_x_71) ;  /* 0x0000006400448947 */ /* 0x004fea0003800000 */
.L_x_70:
[----:B------:R-:W-:Y:S01]  /*3a50*/  PRMT R4, R4, 0x654, R0 ;  /* 0x0000065404047816 */ /* 0x000fe20000000000 */
[----:B------:R-:W-:Y:S01]  /*3a60*/  HFMA2 R0, -RZ, RZ, 0, 5.9604644775390625e-08 ;  /* 0x00000001ff007431 */ /* 0x000fe200000001ff */
[----:B------:R-:W-:Y:S01]  /*3a70*/  UPRMT UR4, UR49, 0x654, UR7 ;  /* 0x0000065431047896 */ /* 0x000fe20008000007 */
[----:B------:R-:W-:Y:S02]  /*3a80*/  IMAD.MOV.U32 R8, RZ, RZ, 0xffff ;  /* 0x0000ffffff087424 */ /* 0x000fe400078e00ff */
[----:B--2---:R-:W-:Y:S02]  /*3a90*/  IMAD.MOV.U32 R6, RZ, RZ, 0x4 ;  /* 0x00000004ff067424 */ /* 0x004fe400078e00ff */
[----:B------:R-:W-:Y:S01]  /*3aa0*/  IMAD.SHL.U32 R9, R10, 0x20, RZ ;  /* 0x000000200a097824 */ /* 0x000fe200078e00ff */
[----:B------:R-:W-:Y:S02]  /*3ab0*/  MOV R5, UR4 ;  /* 0x0000000400057c02 */ /* 0x000fe40008000f00 */
[-C--:B------:R-:W-:Y:S01]  /*3ac0*/  SHF.L.U32 R8, R8, R10.reuse, RZ ;  /* 0x0000000a08087219 */ /* 0x080fe200000006ff */
[----:B------:R2:W-:Y:S01]  /*3ad0*/  SYNCS.ARRIVE.TRANS64.RED RZ, [UR4], R6 ;  /* 0x00000006ffff79a7 */ /* 0x0005e20008000404 */
[----:B------:R-:W-:Y:S01]  /*3ae0*/  SHF.L.U32 R7, R0, R10, RZ ;  /* 0x0000000a00077219 */ /* 0x000fe200000006ff */
[----:B------:R2:W-:Y:S04]  /*3af0*/  STS [UR6+0x1c0], R9 ;  /* 0x0001c009ff007988 */ /* 0x0005e80008000806 */
[----:B------:R2:W-:Y:S04]  /*3b00*/  STAS [R4.64], R10 ;  /* 0x0000000a04007dbd */ /* 0x0005e8000c0008ff */
[----:B------:R2:W-:Y:S04]  /*3b10*/  ATOMS.OR RZ, [UR5+0x14], R8 ;  /* 0x00001408ffff798c */ /* 0x0005e8000b000005 */
[----:B------:R2:W-:Y:S04]  /*3b20*/  ATOMS.OR RZ, [UR5+0x18], R7 ;  /* 0x00001807ffff798c */ /* 0x0005e8000b000005 */
[----:B------:R2:W-:Y:S02]  /*3b30*/  ATOMS.XOR RZ, [UR5+0x10], R0 ;  /* 0x00001000ffff798c */ /* 0x0005e4000b800005 */
.L_x_67:
[----:B-1----:R-:W-:Y:S05]  /*3b40*/  BSYNC B0 ;  /* 0x0000000000007941 */ /* 0x002fea0003800000 */
.L_x_66:
[----:B------:R-:W-:Y:S05]  /*3b50*/  BRA.U UP1, `(.L_x_72) ;  /* 0x00000001016c7547 */ /* 0x000fea000b800000 */
[----:B------:R-:W-:-:S03]  /*3b60*/  UMOV UR4, 0xffffffff ;  /* 0xffffffff00047882 */ /* 0x000fc60000000000 */
[----:B------:R-:W-:Y:S05]  /*3b70*/  BRA.DIV UR4, `(.L_x_73) ;  /* 0x0000006604107947 */ /* 0x000fea000b800000 */
[----:B------:R-:W-:-:S13]  /*3b80*/  ELECT P0, URZ, PT ;  /* 0x0000000000ff782f */ /* 0x000fda0003800000 */
.L_x_191:
[----:B------:R-:W-:Y:S05]  /*3b90*/  @!P0 BRA `(.L_x_72) ;  /* 0x00000000005c8947 */ /* 0x000fea0003800000 */
[----:B--2---:R-:W2:Y:S02]  /*3ba0*/  LDS R4, [UR5+0x10] ;  /* 0x00001005ff047984 */ /* 0x004ea40008000800 */
[----:B--2---:R-:W-:-:S04]  /*3bb0*/  SHF.L.U32 R4, R4, 0x1f, RZ ;  /* 0x0000001f04047819 */ /* 0x004fc800000006ff */
[----:B------:R-:W2:Y:S02]  /*3bc0*/  SYNCS.PHASECHK.TRANS64.TRYWAIT P0, [UR5+0x8], R4 ;  /* 0x00000804ff0075a7 */ /* 0x000ea40008001105 */
[----:B--2---:R-:W-:Y:S05]  /*3bd0*/  @P0 BRA `(.L_x_74) ;  /* 0x0000000000080947 */ /* 0x004fea0003800000 */
[----:B------:R-:W2:Y:S02]  /*3be0*/  SYNCS.PHASECHK.TRANS64.TRYWAIT P0, [UR5+0x8], R4 ;  /* 0x00000804ff0075a7 */ /* 0x000ea40008001105 */
[----:B--2---:R-:W-:Y:S05]  /*3bf0*/  @!P0 BRA `(.L_x_75) ;  /* 0x0000006400148947 */ /* 0x004fea0003800000 */
.L_x_74:
[----:B------:R-:W3:Y:S01]  /*3c00*/  LDS R6, [UR6+0x1c0] ;  /* 0x0001c006ff067984 */ /* 0x000ee20008000800 */
[----:B--2---:R-:W-:Y:S02]  /*3c10*/  HFMA2 R0, -RZ, RZ, 0, 5.9604644775390625e-08 ;  /* 0x00000001ff007431 */ /* 0x004fe400000001ff */
[----:B------:R-:W-:Y:S01]  /*3c20*/  IMAD.MOV.U32 R4, RZ, RZ, 0xffff ;  /* 0x0000ffffff047424 */ /* 0x000fe200078e00ff */
[----:B------:R-:W-:Y:S01]  /*3c30*/  UPRMT UR4, UR49, 0x654, UR7 ;  /* 0x0000065431047896 */ /* 0x000fe20008000007 */
[----:B---3--:R-:W-:-:S03]  /*3c40*/  IMAD.SHL.U32 R5, R6, 0x20, RZ ;  /* 0x0000002006057824 */ /* 0x008fc600078e00ff */
[-C--:B------:R-:W-:Y:S02]  /*3c50*/  SHF.L.U32 R4, R4, R6.reuse, RZ ;  /* 0x0000000604047219 */ /* 0x080fe400000006ff */
[----:B------:R-:W-:Y:S01]  /*3c60*/  SHF.L.U32 R6, R0, R6, RZ ;  /* 0x0000000600067219 */ /* 0x000fe200000006ff */
[----:B------:R3:W-:Y:S04]  /*3c70*/  STS [UR6+0x1c0], R5 ;  /* 0x0001c005ff007988 */ /* 0x0007e80008000806 */
[----:B------:R3:W-:Y:S04]  /*3c80*/  ATOMS.OR RZ, [UR5+0x14], R4 ;  /* 0x00001404ffff798c */ /* 0x0007e8000b000005 */
[----:B------:R3:W-:Y:S01]  /*3c90*/  ATOMS.OR RZ, [UR5+0x18], R6 ;  /* 0x00001806ffff798c */ /* 0x0007e2000b000005 */
[----:B------:R-:W-:Y:S03]  /*3ca0*/  SYNCS.ARRIVE.TRANS64.RED.A1T0 RZ, [UR4], RZ ;  /* 0x000000ffffff79a7 */ /* 0x000fe60008100404 */
[----:B------:R3:W-:Y:S01]  /*3cb0*/  ATOMS.XOR RZ, [UR5+0x10], R0 ;  /* 0x00001000ffff798c */ /* 0x0007e2000b800005 */
[----:B------:R-:W-:Y:S05]  /*3cc0*/  BRA `(.L_x_72) ;  /* 0x0000000000107947 */ /* 0x000fea0003800000 */
.L_x_65:
[----:B------:R-:W-:Y:S02]  /*3cd0*/  MOV R0, 0xffffffff ;  /* 0xffffffff00007802 */ /* 0x000fe40000000f00 */
[----:B------:R-:W-:-:S03]  /*3ce0*/  MOV R4, 0x3d10 ;  /* 0x00003d1000047802 */ /* 0x000fc60000000f00 */
[----:B------:R2:W-:Y:S04]  /*3cf0*/  STS [UR6+0x1c0], R0 ;  /* 0x0001c000ff007988 */ /* 0x0005e80008000806 */
[----:B-12--5:R-:W-:Y:S05]  /*3d00*/  CALL.REL.NOINC `($__internal_1_$__cuda_sm10x_tcgen05_guardrail_trap_phase_invalid_during_alloc) ;  /* 0x0000006800e87944 */ /* 0x026fea0003c00000 */
.L_x_72:
[----:B------:R-:W-:Y:S05]  /*3d10*/  WARPSYNC.ALL ;  /* 0x0000000000007948 */ /* 0x000fea0003800000 */
[----:B------:R-:W4:Y:S01]  /*3d20*/  S2UR UR4, SR_CgaCtaId ;  /* 0x00000000000479c3 */ /* 0x000f220000008800 */
[----:B------:R-:W-:Y:S01]  /*3d30*/  UMOV UR26, 0x400 ;  /* 0x00000400001a7882 */ /* 0x000fe20000000000 */
[----:B------:R-:W-:-:S06]  /*3d40*/  NOP ;  /* 0x0000000000007918 */ /* 0x000fcc0000000000 */
[----:B------:R-:W-:Y:S06]  /*3d50*/  BAR.ARV 0x6, 0xa0 ;  /* 0x0182800000007b1d */ /* 0x000fec0000002000 */
[----:B------:R-:W1:Y:S01]  /*3d60*/  LDCU UR6, c[0x0][0x38c] ;  /* 0x00007180ff0677ac */ /* 0x000e620008000800 */
[----:B------:R-:W-:Y:S01]  /*3d70*/  LOP3.LUT R3, R3, 0xffff, RZ, 0xc0, !PT ;  /* 0x0000ffff03037812 */ /* 0x000fe200078ec0ff */
[----:B--2---:R-:W-:Y:S01]  /*3d80*/  IMAD.MOV.U32 R9, RZ, RZ, 0x1 ;  /* 0x00000001ff097424 */ /* 0x004fe200078e00ff */
[----:B------:R-:W-:Y:S01]  /*3d90*/  LOP3.LUT R2, R2, 0xffff, RZ, 0xc0, !PT ;  /* 0x0000ffff02027812 */ /* 0x000fe200078ec0ff */
[----:B------:R-:W-:Y:S01]  /*3da0*/  IMAD.MOV.U32 R8, RZ, RZ, RZ ;  /* 0x000000ffff087224 */ /* 0x000fe200078e00ff */
[----:B------:R-:W-:Y:S01]  /*3db0*/  R2UR UR28, R3 ;  /* 0x00000000031c72ca */ /* 0x000fe200000e0000 */
[----:B------:R-:W-:Y:S01]  /*3dc0*/  UMOV UR32, URZ ;  /* 0x000000ff00207c82 */ /* 0x000fe20008000000 */
[----:B------:R-:W-:-:S02]  /*3dd0*/  R2UR UR42, R2 ;  /* 0x00000000022a72ca */ /* 0x000fc400000e0000 */
[----:B------:R-:W-:Y:S01]  /*3de0*/  CS2R R2, SRZ ;  /* 0x0000000000027805 */ /* 0x000fe2000001ff00 */
[----:B------:R-:W-:Y:S01]  /*3df0*/  UMOV UR23, URZ ;  /* 0x000000ff00177c82 */ /* 0x000fe20008000000 */
[----:B----4-:R-:W-:Y:S01]  /*3e00*/  ULEA UR26, UR4, UR26, 0x18 ;  /* 0x0000001a041a7291 */ /* 0x010fe2000f8ec0ff */
[----:B------:R-:W-:Y:S01]  /*3e10*/  UMOV UR22, URZ ;  /* 0x000000ff00167c82 */ /* 0x000fe20008000000 */
[----:B------:R-:W-:Y:S02]  /*3e20*/  UISETP.NE.AND UP3, UPT, UR48, URZ, UPT ;  /* 0x000000ff3000728c */ /* 0x000fe4000bf65270 */
[----:B------:R-:W-:Y:S02]  /*3e30*/  UIADD3 UR5, UPT, UPT, UR26, 0x8400, URZ ;  /* 0x000084001a057890 */ /* 0x000fe4000fffe0ff */
[----:B------:R-:W-:-:S03]  /*3e40*/  UIADD3 UR4, UPT, UPT, UR26, 0x20400, URZ ;  /* 0x000204001a047890 */ /* 0x000fc6000fffe0ff */
[----:B---3--:R-:W2:Y:S01]  /*3e50*/  LDS R0, [UR26+0x1c0] ;  /* 0x0001c01aff007984 */ /* 0x008ea20008000800 */
[----:B-1----:R-:W-:Y:S02]  /*3e60*/  UIADD3 UR6, UPT, UPT, UR6, 0x1f, URZ ;  /* 0x0000001f06067890 */ /* 0x002fe4000fffe0ff */
[----:B------:R-:W-:Y:S02]  /*3e70*/  USHF.R.U32.HI UR5, URZ, 0x4, UR5 ;  /* 0x00000004ff057899 */ /* 0x000fe40008011605 */
[----:B------:R-:W-:Y:S02]  /*3e80*/  USHF.R.S32.HI UR33, URZ, 0x1f, UR6 ;  /* 0x0000001fff217899 */ /* 0x000fe40008011406 */
[----:B------:R-:W-:Y:S02]  /*3e90*/  USHF.R.U32.HI UR4, URZ, 0x4, UR4 ;  /* 0x00000004ff047899 */ /* 0x000fe40008011604 */
[----:B------:R-:W-:Y:S02]  /*3ea0*/  ULEA.HI UR33, UR33, UR6, URZ, 0x5 ;  /* 0x0000000621217291 */ /* 0x000fe4000f8f28ff */
[----:B------:R-:W-:-:S02]  /*3eb0*/  ULOP3.LUT UR5, UR5, 0x3fff, URZ, 0xc0, !UPT ;  /* 0x00003fff05057892 */ /* 0x000fc4000f8ec0ff */
[----:B------:R-:W-:Y:S02]  /*3ec0*/  USHF.R.S32.HI UR33, URZ, 0x5, UR33 ;  /* 0x00000005ff217899 */ /* 0x000fe40008011421 */
[----:B------:R-:W-:Y:S02]  /*3ed0*/  ULOP3.LUT UR30, UR4, 0x3fff, URZ, 0xc0, !UPT ;  /* 0x00003fff041e7892 */ /* 0x000fe4000f8ec0ff */
[----:B------:R-:W-:Y:S01]  /*3ee0*/  UISETP.LT.AND UP0, UPT, UR33, 0x1, UPT ;  /* 0x000000012100788c */ /* 0x000fe2000bf01270 */
[----:B------:R-:W-:Y:S01]  /*3ef0*/  UMOV UR40, 0x0 ;  /* 0x0000000000287882 */ /* 0x000fe20000000000 */
[----:B------:R-:W-:Y:S01]  /*3f00*/  UMOV UR41, 0x8200910 ;  /* 0x0820091000297882 */ /* 0x000fe20000000000 */
[----:B------:R-:W-:Y:S02]  /*3f10*/  ULOP3.LUT UR29, UR5, 0x10000, URZ, 0xfc, !UPT ;  /* 0x00010000051d7892 */ /* 0x000fe4000f8efcff */
[----:B------:R-:W-:Y:S02]  /*3f20*/  ULOP3.LUT UR30, UR30, 0x10000, URZ, 0xfc, !UPT ;  /* 0x000100001e1e7892 */ /* 0x000fe4000f8efcff */
[----:B------:R-:W-:Y:S01]  /*3f30*/  USEL UR43, UR33, 0x1, !UP0 ;  /* 0x00000001212b7887 */ /* 0x000fe2000c000000 */
[----:B------:R-:W-:Y:S01]  /*3f40*/  UMOV UR38, 0x0 ;  /* 0x0000000000267882 */ /* 0x000fe20000000000 */
[----:B------:R-:W-:Y:S01]  /*3f50*/  UMOV UR39, 0x8200910 ;  /* 0x0820091000277882 */ /* 0x000fe20000000000 */
[----:B------:R-:W-:Y:S01]  /*3f60*/  UMOV UR36, 0x0 ;  /* 0x0000000000247882 */ /* 0x000fe20000000000 */
[----:B------:R-:W-:Y:S01]  /*3f70*/  UMOV UR37, 0x8200910 ;  /* 0x0820091000257882 */ /* 0x000fe20000000000 */
[----:B------:R-:W-:Y:S01]  /*3f80*/  UMOV UR34, 0x0 ;  /* 0x0000000000227882 */ /* 0x000fe20000000000 */
[----:B------:R-:W-:Y:S01]  /*3f90*/  UMOV UR35, 0x8200910 ;  /* 0x0820091000237882 */ /* 0x000fe20000000000 */
[----:B--2---:R-:W-:-:S15]  /*3fa0*/  R2UR UR44, R0 ;  /* 0x00000000002c72ca */ /* 0x004fde00000e0000 */
.L_x_83:
[C---:B------:R-:W-:Y:S02]  /*3fb0*/  LEA R0, R8.reuse, UR26, 0x3 ;  /* 0x0000001a08007c11 */ /* 0x040fe4000f8e18ff */
[----:B------:R-:W-:Y:S02]  /*3fc0*/  SHF.L.U32 R4, R3, 0x1f, RZ ;  /* 0x0000001f03047819 */ /* 0x000fe400000006ff */
[----:B------:R-:W-:Y:S02]  /*3fd0*/  LEA R5, R8, UR26, 0x4 ;  /* 0x0000001a08057c11 */ /* 0x000fe4000f8e20ff */
[----:B------:R-:W1:Y:S02]  /*3fe0*/  SYNCS.PHASECHK.TRANS64.TRYWAIT P0, [R0+URZ+0x110], R4 ;  /* 0x00011004000075a7 */ /* 0x000e6400080011ff */
[----:B-1-3--:R-:W-:Y:S05]  /*3ff0*/  @!P0 BRA `(.L_x_76) ;  /* 0x00000060002c8947 */ /* 0x00afea0003800000 */
.L_x_192:
[----:B-1----:R-:W1:Y:S01]  /*4000*/  LDS.128 R4, [R5+0x1a0] ;  /* 0x0001a00005047984 */ /* 0x002e620000000c00 */
[----:B------:R-:W-:Y:S02]  /*4010*/  VIADD R0, R0, 0x120 ;  /* 0x0000012000007836 */ /* 0x000fe40000000000 */
[----:B------:R-:W-:Y:S01]  /*4020*/  VIADD R8, R8, 0x1 ;  /* 0x0000000108087836 */ /* 0x000fe20000000000 */
[----:B------:R-:W-:Y:S01]  /*4030*/  @!PT LDS RZ, [RZ] ;  /* 0x00000000fffff984 */ /* 0x000fe20000000800 */
[----:B------:R-:W-:Y:S01]  /*4040*/  @!PT LDS RZ, [RZ] ;  /* 0x00000000fffff984 */ /* 0x000fe20000000800 */
[----:B------:R-:W-:Y:S01]  /*4050*/  @!PT LDS RZ, [RZ] ;  /* 0x00000000fffff984 */ /* 0x000fe20000000800 */
[----:B------:R-:W-:Y:S01]  /*4060*/  @!PT LDS RZ, [RZ] ;  /* 0x00000000fffff984 */ /* 0x000fe20000000800 */
[----:B------:R2:W-:Y:S06]  /*4070*/  MEMBAR.ALL.CTA ;  /* 0x0000000000007992 */ /* 0x0005ec0000008000 */
[----:B--2---:R-:W2:Y:S01]  /*4080*/  FENCE.VIEW.ASYNC.S ;  /* 0x00000000000073c6 */ /* 0x004ea20000000000 */
[----:B------:R-:W-:-:S04]  /*4090*/  PRMT R0, RZ, 0x654, R0 ;  /* 0x00000654ff007816 */ /* 0x000fc80000000000 */
[----:B--2---:R2:W-:Y:S01]  /*40a0*/  SYNCS.ARRIVE.TRANS64.RED.A1T0 RZ, [R0+URZ], RZ ;  /* 0x000000ff00ff79a7 */ /* 0x0045e200081004ff */
[----:B-1----:R-:W-:Y:S01]  /*40b0*/  LOP3.LUT P1, RZ, R6, 0x1, RZ, 0xc0, !PT ;  /* 0x0000000106ff7812 */ /* 0x002fe2000782c0ff */
[----:B--2---:R-:W-:-:S12]  /*40c0*/  BRA.U UP3, `(.L_x_77) ;  /* 0x0000000503087547 */ /* 0x004fd8000b800000 */
[----:B------:R-:W1:Y:S01]  /*40d0*/  LDCU UR4, c[0x0][0x38c] ;  /* 0x00007180ff0477ac */ /* 0x000e620008000800 */
[----:B------:R-:W-:Y:S02]  /*40e0*/  PLOP3.LUT P2, PT, PT, PT, PT, 0x80, 0x8 ;  /* 0x000000000008781c */ /* 0x000fe40003f4f070 */
[----:B------:R-:W-:Y:S01]  /*40f0*/  SHF.L.U32 R4, R9, 0x1f, RZ ;  /* 0x0000001f09047819 */ /* 0x000fe200000006ff */
[----:B------:R-:W-:Y:S02]  /*4100*/  ULEA UR31, UR32, UR26, 0x3 ;  /* 0x0000001a201f7291 */ /* 0x000fe4000f8e18ff */
[----:B------:R-:W-:Y:S02]  /*4110*/  ULEA UR11, UR32, UR44, 0x6 ;  /* 0x0000002c200b7291 */ /* 0x000fe4000f8e30ff */
[----:B-1----:R-:W-:-:S06]  /*4120*/  UISETP.GE.AND UP0, UPT, UR4, 0x1, UPT ;  /* 0x000000010400788c */ /* 0x002fcc000bf06270 */
[----:B------:R-:W-:-:S05]  /*4130*/  PLOP3.LUT P0, PT, PT, PT, UP0, 0x80, 0x8 ;  /* 0x000000000008781c */ /* 0x000fca0003f0f008 */
[----:B------:R-:W-:-:S08]  /*4140*/  @UP0 ULEA UR4, UR23, UR26, 0x3 ;  /* 0x0000001a17040291 */ /* 0x000fd0000f8e18ff */
[----:B------:R-:W-:-:S04]  /*4150*/  @P0 SHF.L.U32 R0, R2, 0x1f, RZ ;  /* 0x0000001f02000819 */ /* 0x000fc800000006ff */
[----:B------:R1:W2:Y:S01]  /*4160*/  @P0 SYNCS.PHASECHK.TRANS64.TRYWAIT P2, [UR4], R0 ;  /* 0x00000000ff0005a7 */ /* 0x0002a20008041104 */
[----:B------:R-:W3:Y:S02]  /*4170*/  SYNCS.PHASECHK.TRANS64.TRYWAIT P0, [UR31+0x150], R4 ;  /* 0x00015004ff0075a7 */ /* 0x000ee4000800111f */
[----:B-123--:R-:W-:Y:S05]  /*4180*/  @!P0 BRA `(.L_x_78) ;  /* 0x0000005c00dc8947 */ /* 0x00efea0003800000 */
.L_x_194:
[----:B------:R-:W-:Y:S01]  /*4190*/  UMOV UR27, UR22 ;  /* 0x00000016001b7c82 */ /* 0x000fe20008000000 */
[----:B------:R-:W-:Y:S05]  /*41a0*/  BRA.U !UP0, `(.L_x_79) ;  /* 0x0000000108c07547 */ /* 0x000fea000b800000 */
[----:B------:R-:W-:Y:S02]  /*41b0*/  UIADD3 UR27, UPT, UPT, UR43, UR22, URZ ;  /* 0x000000162b1b7290 */ /* 0x000fe4000fffe0ff */
[----:B------:R-:W-:Y:S01]  /*41c0*/  UPLOP3.LUT UP2, UPT, UPT, UPT, UPT, 0x40, 0x4 ;  /* 0x000000000004789c */ /* 0x000fe20003f4e870 */
[----:B------:R-:W-:Y:S01]  /*41d0*/  UMOV UR24, UR33 ;  /* 0x0000002100187c82 */ /* 0x000fe20008000000 */
[----:B------:R-:W-:-:S09]  /*41e0*/  UMOV UR10, UR23 ;  /* 0x00000017000a7c82 */ /* 0x000fd20008000000 */
.L_x_82:
[----:B--2---:R-:W-:Y:S01]  /*41f0*/  ULEA UR5, UR10, UR26, 0x3 ;  /* 0x0000001a0a057291 */ /* 0x004fe2000f8e18ff */
[----:B---3--:R-:W-:Y:S11]  /*4200*/  @P2 BRA `(.L_x_80) ;  /* 0x00000000000c2947 */ /* 0x008ff60003800000 */
[----:B-1----:R-:W-:Y:S04]  /*4210*/  SHF.L.U32 R4, R2, 0x1f, RZ ;  /* 0x0000001f02047819 */ /* 0x002fe800000006ff */
[----:B------:R-:W1:Y:S02]  /*4220*/  SYNCS.PHASECHK.TRANS64.TRYWAIT P0, [UR5], R4 ;  /* 0x00000004ff0075a7 */ /* 0x000e640008001105 */
[----:B-1----:R-:W-:Y:S05]  /*4230*/  @!P0 BRA `(.L_x_81) ;  /* 0x0000005c00c88947 */ /* 0x002fea0003800000 */
.L_x_80:
[----:B------:R-:W-:Y:S01]  /*4240*/  UISETP.NE.AND UP0, UPT, UR24, 0x1, UPT ;  /* 0x000000011800788c */ /* 0x000fe2000bf05270 */
[----:B------:R-:W-:Y:S01]  /*4250*/  PLOP3.LUT P2, PT, PT, PT, PT, 0x80, 0x8 ;  /* 0x000000000008781c */ /* 0x000fe20003f4f070 */
[----:B------:R-:W-:Y:S02]  /*4260*/  UIADD3 UR4, UPT, UPT, UR10, 0x1, URZ ;  /* 0x000000010a047890 */ /* 0x000fe4000fffe0ff */
[----:B------:R-:W-:Y:S02]  /*4270*/  UIADD3 UR25, UPT, UPT, UR5, 0x60, URZ ;  /* 0x0000006005197890 */ /* 0x000fe4000fffe0ff */
[----:B------:R-:W-:Y:S01]  /*4280*/  UISETP.NE.AND UP1, UPT, UR4, 0xc, UPT ;  /* 0x0000000c0400788c */ /* 0x000fe2000bf25270 */
[----:B------:R-:W-:Y:S01]  /*4290*/  PLOP3.LUT P0, PT, PT, PT, UP0, 0x80, 0x8 ;  /* 0x000000000008781c */ /* 0x000fe20003f0f008 */
[----:B------:R-:W-:Y:S02]  /*42a0*/  UIADD3 UR22, UPT, UPT, UR22, 0x1, URZ ;  /* 0x0000000116167890 */ /* 0x000fe4000fffe0ff */
[----:B------:R-:W-:Y:S02]  /*42b0*/  USEL UR6, URZ, 0x1, UP1 ;  /* 0x00000001ff067887 */ /* 0x000fe40008800000 */
[----:B------:R-:W-:Y:S02]  /*42c0*/  USEL UR23, UR4, URZ, UP1 ;  /* 0x000000ff04177287 */ /* 0x000fe40008800000 */
[----:B------:R-:W-:Y:S02]  /*42d0*/  UIADD3 UR24, UPT, UPT, UR24, -0x1, URZ ;  /* 0xffffffff18187890 */ /* 0x000fe4000fffe0ff */
[----:B------:R-:W-:Y:S01]  /*42e0*/  @UP0 ULEA UR4, UR23, UR26, 0x3 ;  /* 0x0000001a17040291 */ /* 0x000fe2000f8e18ff */
[----:B------:R-:W-:Y:S01]  /*42f0*/  LOP3.LUT R2, R2, UR6, RZ, 0x3c, !PT ;  /* 0x0000000602027c12 */ /* 0x000fe2000f8e3cff */
[----:B------:R-:W-:Y:S02]  /*4300*/  ULEA UR6, UR10, UR30, 0x9 ;  /* 0x0000001e0a067291 */ /* 0x000fe4000f8e48ff */
[----:B------:R-:W-:Y:S01]  /*4310*/  UISETP.NE.AND UP0, UPT, UR22, UR27, UPT ;  /* 0x0000001b1600728c */ /* 0x000fe2000bf05270 */
[----:B-1----:R-:W-:Y:S01]  /*4320*/  @P0 SHF.L.U32 R0, R2, 0x1f, RZ ;  /* 0x0000001f02000819 */ /* 0x002fe200000006ff */
[----:B------:R-:W-:Y:S02]  /*4330*/  UIADD3 UR20, UPT, UPT, UR6, 0x2, URZ ;  /* 0x0000000206147890 */ /* 0x000fe4000fffe0ff */
[----:B------:R-:W-:Y:S01]  /*4340*/  UIADD3 UR16, UPT, UPT, UR6, 0x4, URZ ;  /* 0x0000000406107890 */ /* 0x000fe2000fffe0ff */
[----:B------:R2:W3:Y:S01]  /*4350*/  @P0 SYNCS.PHASECHK.TRANS64.TRYWAIT P2, [UR4], R0 ;  /* 0x00000000ff0005a7 */ /* 0x0004e20008041104 */
[----:B------:R-:W-:Y:S02]  /*4360*/  ULEA UR4, UR10, UR29, 0x9 ;  /* 0x0000001d0a047291 */ /* 0x000fe4000f8e48ff */
[----:B------:R-:W-:Y:S02]  /*4370*/  UIADD3 UR12, UPT, UPT, UR6, 0x6, URZ ;  /* 0x00000006060c7890 */ /* 0x000fe4000fffe0ff */
[----:B------:R-:W-:Y:S02]  /*4380*/  UIADD3 UR18, UPT, UPT, UR4, 0x2, URZ ;  /* 0x0000000204127890 */ /* 0x000fe4000fffe0ff */
[----:B------:R-:W-:Y:S02]  /*4390*/  UIADD3 UR14, UPT, UPT, UR4, 0x4, URZ ;  /* 0x00000004040e7890 */ /* 0x000fe4000fffe0ff */
[----:B------:R-:W-:Y:S01]  /*43a0*/  UIADD3 UR8, UPT, UPT, UR4, 0x6, URZ ;  /* 0x0000000604087890 */ /* 0x000fe2000fffe0ff */
[----:B------:R-:W-:Y:S01]  /*43b0*/  UMOV UR7, 0x40004040 ;  /* 0x4000404000077882 */ /* 0x000fe20000000000 */
[----:B------:R-:W-:Y:S01]  /*43c0*/  UMOV UR5, 0x40004040 ;  /* 0x4000404000057882 */ /* 0x000fe20000000000 */
[----:B------:R-:W-:Y:S01]  /*43d0*/  UMOV UR21, 0x40004040 ;  /* 0x4000404000157882 */ /* 0x000fe20000000000 */
[----:B------:R2:W-:Y:S01]  /*43e0*/  UTCHMMA.2CTA gdesc[UR4], gdesc[UR6], tmem[UR11], tmem[UR40], idesc[UR41], UP2 ;  /* 0x00ff2806040075ea */ /* 0x0005e2000920000b */
[----:B------:R-:W-:Y:S01]  /*43f0*/  UPLOP3.LUT UP2, UPT, UPT, UPT, UPT, 0x80, 0x8 ;  /* 0x000000000008789c */ /* 0x000fe20003f4f070 */
[----:B------:R-:W-:Y:S01]  /*4400*/  UMOV UR19, 0x40004040 ;  /* 0x4000404000137882 */ /* 0x000fe20000000000 */
[----:B------:R-:W-:Y:S01]  /*4410*/  UMOV UR17, 0x40004040 ;  /* 0x4000404000117882 */ /* 0x000fe20000000000 */
[----:B------:R2:W-:Y:S01]  /*4420*/  UTCHMMA.2CTA gdesc[UR18], gdesc[UR20], tmem[UR11], tmem[UR38], idesc[UR39], UPT ;  /* 0x00ff2614120075ea */ /* 0x0005e2000ba0000b */
[----:B------:R-:W-:Y:S01]  /*4430*/  UMOV UR15, 0x40004040 ;  /* 0x40004040000f7882 */ /* 0x000fe20000000000 */
[----:B------:R-:W-:Y:S01]  /*4440*/  UMOV UR13, 0x40004040 ;  /* 0x40004040000d7882 */ /* 0x000fe20000000000 */
[----:B------:R-:W-:Y:S01]  /*4450*/  UMOV UR9, 0x40004040 ;  /* 0x4000404000097882 */ /* 0x000fe20000000000 */
[----:B------:R2:W-:Y:S01]  /*4460*/  UTCHMMA.2CTA gdesc[UR14], gdesc[UR16], tmem[UR11], tmem[UR36], idesc[UR37], UPT ;  /* 0x00ff24100e0075ea */ /* 0x0005e2000ba0000b */
[----:B------:R2:W-:Y:S01]  /*4470*/  UTCHMMA.2CTA gdesc[UR8], gdesc[UR12], tmem[UR11], tmem[UR34], idesc[UR35], UPT ;  /* 0x00ff220c080075ea */ /* 0x0005e2000ba0000b */
[----:B------:R2:W-:Y:S01]  /*4480*/  UTCBAR.2CTA.MULTICAST [UR25], URZ, UR28 ;  /* 0x000000ff190073e9 */ /* 0x0005e2000820081c */
[----:B------:R-:W-:Y:S01]  /*4490*/  UMOV UR10, UR23 ;  /* 0x00000017000a7c82 */ /* 0x000fe20008000000 */
[----:B------:R-:W-:Y:S05]  /*44a0*/  BRA.U UP0, `(.L_x_82) ;  /* 0xfffffffd00507547 */ /* 0x000fea000b83ffff */
.L_x_79:
[----:B--2---:R-:W-:Y:S01]  /*44b0*/  UIADD3 UR4, UPT, UPT, UR31, 0x130, URZ ;  /* 0x000001301f047890 */ /* 0x004fe2000fffe0ff */
[----:B------:R-:W-:-:S08]  /*44c0*/  UMOV UR22, UR27 ;  /* 0x0000001b00167c82 */ /* 0x000fd00008000000 */
[----:B------:R2:W-:Y:S01]  /*44d0*/  UTCBAR.2CTA.MULTICAST [UR4], URZ, UR42 ;  /* 0x000000ff040073e9 */ /* 0x0005e2000820082a */
[----:B------:R-:W-:Y:S02]  /*44e0*/  NOP ;  /* 0x0000000000007918 */ /* 0x000fe40000000000 */
.L_x_77:
[----:B--2---:R-:W-:Y:S01]  /*44f0*/  UIADD3 UR4, UPT, UPT, UR32, 0x1, URZ ;  /* 0x0000000120047890 */ /* 0x004fe2000fffe0ff */
[----:B------:R-:W-:-:S03]  /*4500*/  ISETP.NE.AND P0, PT, R8, 0x2, PT ;  /* 0x000000020800780c */ /* 0x000fc60003f05270 */
[----:B------:R-:W-:Y:S01]  /*4510*/  UISETP.NE.AND UP0, UPT, UR4, 0x4, UPT ;  /* 0x000000040400788c */ /* 0x000fe2000bf05270 */
[----:B-1----:R-:W-:Y:S02]  /*4520*/  SEL R0, RZ, 0x1, P0 ;  /* 0x00000001ff007807 */ /* 0x002fe40000000000 */
[----:B------:R-:W-:Y:S01]  /*4530*/  SEL R8, R8, RZ, P0 ;  /* 0x000000ff08087207 */ /* 0x000fe20000000000 */
[----:B------:R-:W-:Y:S01]  /*4540*/  USEL UR5, URZ, 0x1, UP0 ;  /* 0x00000001ff057887 */ /* 0x000fe20008000000 */
[----:B------:R-:W-:Y:S01]  /*4550*/  LOP3.LUT R3, R3, R0, RZ, 0x3c, !PT ;  /* 0x0000000003037212 */ /* 0x000fe200078e3cff */
[----:B------:R-:W-:-:S04]  /*4560*/  USEL UR32, UR4, URZ, UP0 ;  /* 0x000000ff04207287 */ /* 0x000fc80008000000 */
[----:B------:R-:W-:Y:S01]  /*4570*/  LOP3.LUT R9, R9, UR5, RZ, 0x3c, !PT ;  /* 0x0000000509097c12 */ /* 0x000fe2000f8e3cff */
[----:B------:R-:W-:Y:S07]  /*4580*/  @P1 BRA `(.L_x_83) ;  /* 0xfffffff800881947 */ /* 0x000fee000383ffff */
[----:B------:R-:W1:Y:S01]  /*4590*/  S2UR UR8, SR_CgaCtaId ;  /* 0x00000000000879c3 */ /* 0x000e620000008800 */
[----:B------:R-:W-:Y:S01]  /*45a0*/  ELECT P0, URZ, PT ;  /* 0x0000000000ff782f */ /* 0x000fe20003800000 */
[----:B------:R-:W-:Y:S01]  /*45b0*/  HFMA2 R0, -RZ, RZ, 0, 5.9604644775390625e-08 ;  /* 0x00000001ff007431 */ /* 0x000fe200000001ff */
[----:B------:R-:W-:-:S05]  /*45c0*/  UMOV UR4, 0x40 ;  /* 0x0000004000047882 */ /* 0x000fca0000000000 */
[----:B------:R-:W-:Y:S01]  /*45d0*/  UVIRTCOUNT.DEALLOC.SMPOOL 0x80 ;  /* 0x000000800000784c */ /* 0x000fe20000000000 */
[----:B------:R-:W-:Y:S02]  /*45e0*/  UISETP.NE.AND UP1, UPT, UR48, URZ, UPT ;  /* 0x000000ff3000728c */ /* 0x000fe4000bf25270 */
[----:B-1----:R-:W-:-:S09]  /*45f0*/  ULEA UR8, UR8, UR4, 0x18 ;  /* 0x0000000408087291 */ /* 0x002fd2000f8ec0ff */
[----:B------:R1:W-:Y:S01]  /*4600*/  @P0 STS.U8 [UR8+0x1c], R0 ;  /* 0x00001c00ff000988 */ /* 0x0003e20008000008 */
[----:B------:R-:W-:Y:S05]  /*4610*/  BRA.U UP1, `(.L_x_84) ;  /* 0x0000000101a07547 */ /* 0x000fea000b800000 */
[----:B------:R-:W-:Y:S01]  /*4620*/  UIADD3 UR7, UPT, UPT, UR26, 0x150, URZ ;  /* 0x000001501a077890 */ /* 0x000fe2000fffe0ff */
[----:B------:R-:W-:-:S03]  /*4630*/  SHF.L.U32 R2, R9, 0x1f, RZ ;  /* 0x0000001f09027819 */ /* 0x000fc600000006ff */
[----:B------:R-:W-:-:S09]  /*4640*/  ULEA UR4, UR32, UR7, 0x3 ;  /* 0x0000000720047291 */ /* 0x000fd2000f8e18ff */
[----:B------:R-:W2:Y:S02]  /*4650*/  SYNCS.PHASECHK.TRANS64.TRYWAIT P0, [UR4], R2 ;  /* 0x00000002ff0075a7 */ /* 0x000ea40008001104 */
[----:B--2---:R-:W-:Y:S05]  /*4660*/  @!P0 BRA `(.L_x_85) ;  /* 0x0000005800d48947 */ /* 0x004fea0003800000 */
.L_x_197:
        /* <DEDUP_REMOVED lines=9> */
.L_x_199:
        /* <DEDUP_REMOVED lines=9> */
.L_x_201:
[----:B------:R-:W-:-:S04]  /*4790*/  UIADD3 UR4, UPT, UPT, UR4, 0x1, URZ ;  /* 0x0000000104047890 */ /* 0x000fc8000fffe0ff */
[----:B------:R-:W-:-:S04]  /*47a0*/  UISETP.NE.AND UP0, UPT, UR4, 0x4, UPT ;  /* 0x000000040400788c */ /* 0x000fc8000bf05270 */
[----:B------:R-:W-:Y:S02]  /*47b0*/  USEL UR5, URZ, 0x1, UP0 ;  /* 0x00000001ff057887 */ /* 0x000fe40008000000 */
[----:B------:R-:W-:-:S04]  /*47c0*/  USEL UR4, UR4, URZ, UP0 ;  /* 0x000000ff04047287 */ /* 0x000fc80008000000 */
[----:B------:R-:W-:Y:S01]  /*47d0*/  ULEA UR4, UR4, UR7, 0x3 ;  /* 0x0000000704047291 */ /* 0x000fe2000f8e18ff */
[----:B------:R-:W-:-:S04]  /*47e0*/  LOP3.LUT R2, R2, UR5, RZ, 0x3c, !PT ;  /* 0x0000000502027c12 */ /* 0x000fc8000f8e3cff */
[----:B------:R-:W-:Y:S01]  /*47f0*/  SHF.L.U32 R2, R2, 0x1f, RZ ;  /* 0x0000001f02027819 */ /* 0x000fe200000006ff */
[----:B-1----:R-:W-:-:S04]  /*4800*/  IMAD.U32 R0, RZ, RZ, UR4 ;  /* 0x00000004ff007e24 */ /* 0x002fc8000f8e00ff */
[----:B------:R1:W2:Y:S03]  /*4810*/  SYNCS.PHASECHK.TRANS64.TRYWAIT P0, [R0+URZ], R2 ;  /* 0x00000002000075a7 */ /* 0x0002a600080011ff */
[----:B--2---:R-:W-:Y:S05]  /*4820*/  @!P0 NANOSLEEP.SYNCS 0x989680 ;  /* 0x009896800000895d */ /* 0x004fea0003900000 */
[----:B------:R-:W2:Y:S02]  /*4830*/  @!P0 SYNCS.PHASECHK.TRANS64 P0, [R0+URZ], R2 ;  /* 0x00000002000085a7 */ /* 0x000ea400080010ff */
[----:B--2---:R-:W-:Y:S05]  /*4840*/  @P0 BRA `(.L_x_88) ;  /* 0x0000000000200947 */ /* 0x004fea0003800000 */
.L_x_89:
[----:B--2---:R2:W4:Y:S02]  /*4850*/  SYNCS.PHASECHK.TRANS64.TRYWAIT P0, [R0+URZ], R2 ;  /* 0x00000002000075a7 */ /* 0x00452400080011ff */
[----:B----4-:R-:W-:Y:S05]  /*4860*/  @!P0 NANOSLEEP.SYNCS 0x989680 ;  /* 0x009896800000895d */ /* 0x010fea0003900000 */
[----:B------:R-:W4:Y:S02]  /*4870*/  @!P0 SYNCS.PHASECHK.TRANS64 P0, [R0+URZ], R2 ;  /* 0x00000002000085a7 */ /* 0x000f2400080010ff */
[----:B----4-:R-:W-:Y:S05]  /*4880*/  @!P0 BRA `(.L_x_89) ;  /* 0xfffffffc00f08947 */ /* 0x010fea000383ffff */
[----:B------:R-:W-:Y:S05]  /*4890*/  BRA `(.L_x_88) ;  /* 0x00000000000c7947 */ /* 0x000fea0003800000 */
.L_x_84:
[----:B------:R-:W-:-:S04]  /*48a0*/  UIADD3 UR4, UPT, UPT, UR26, 0x190, URZ ;  /* 0x000001901a047890 */ /* 0x000fc8000fffe0ff */
[----:B------:R-:W-:-:S09]  /*48b0*/  UPRMT UR4, UR49, 0x654, UR4 ;  /* 0x0000065431047896 */ /* 0x000fd20008000004 */
[----:B------:R-:W-:Y:S03]  /*48c0*/  SYNCS.ARRIVE.TRANS64.RED.A1T0 RZ, [UR4], RZ ;  /* 0x000000ffffff79a7 */ /* 0x000fe60008100404 */
.L_x_88:
[----:B-12---:R-:W-:Y:S01]  /*48d0*/  SHF.L.U32 R2, RZ, 0x1f, RZ ;  /* 0x0000001fff027819 */ /* 0x006fe200000006ff */
[----:B------:R-:W-:Y:S01]  /*48e0*/  UIADD3 UR4, UPT, UPT, UR26, 0x190, URZ ;  /* 0x000001901a047890 */ /* 0x000fe2000fffe0ff */
[----:B------:R-:W-:Y:S02]  /*48f0*/  PLOP3.LUT P0, PT, PT, PT, UP1, 0x80, 0x8 ;  /* 0x000000000008781c */ /* 0x000fe40003f0f018 */
[----:B------:R-:W1:Y:S02]  /*4900*/  SYNCS.PHASECHK.TRANS64.TRYWAIT P1, [UR26+0x190], R2 ;  /* 0x00019002ff0075a7 */ /* 0x000e64000802111a */
[----:B-1----:R-:W-:Y:S09]  /*4910*/  @!P1 BRA `(.L_x_90) ;  /* 0x0000005800709947 */ /* 0x002ff20003800000 */
.L_x_203:
[----:B------:R-:W-:Y:S01]  /*4920*/  @!UP1 UPRMT UR4, UR49, 0x654, UR4 ;  /* 0x0000065431049896 */ /* 0x000fe20008000004 */
[----:B------:R-:W-:Y:S01]  /*4930*/  UMOV UR5, 0xffff ;  /* 0x0000ffff00057882 */ /* 0x000fe20000000000 */
[----:B------:R-:W-:-:S07]  /*4940*/  UMOV UR6, 0x1 ;  /* 0x0000000100067882 */ /* 0x000fce0000000000 */
[----:B------:R-:W-:Y:S01]  /*4950*/  @!P0 SYNCS.ARRIVE.TRANS64.RED.A1T0 RZ, [UR4], RZ ;  /* 0x000000ffffff89a7 */ /* 0x000fe20008100404 */
[----:B------:R-:W-:Y:S01]  /*4960*/  NOP ;  /* 0x0000000000007918 */ /* 0x000fe20000000000 */
[----:B-1----:R-:W1:Y:S01]  /*4970*/  LDS R0, [UR8+0x14] ;  /* 0x00001408ff007984 */ /* 0x002e620008000800 */
[----:B------:R-:W-:-:S04]  /*4980*/  ULOP3.LUT UR4, UR44, 0xffff, URZ, 0xc0, !UPT ;  /* 0x0000ffff2c047892 */ /* 0x000fc8000f8ec0ff */
[----:B------:R-:W-:-:S04]  /*4990*/  USHF.R.U32.HI UR4, URZ, 0x5, UR4 ;  /* 0x00000005ff047899 */ /* 0x000fc80008011604 */
[----:B------:R-:W-:Y:S02]  /*49a0*/  USHF.L.U32 UR5, UR5, UR4, URZ ;  /* 0x0000000405057299 */ /* 0x000fe400080006ff */
[----:B------:R-:W-:-:S04]  /*49b0*/  USHF.L.U32 UR4, UR6, UR4, URZ ;  /* 0x0000000406047299 */ /* 0x000fc800080006ff */
[----:B-1----:R-:W-:-:S04]  /*49c0*/  LOP3.LUT R0, R0, UR5, RZ, 0xc0, !PT ;  /* 0x0000000500007c12 */ /* 0x002fc8000f8ec0ff */
[----:B------:R-:W-:-:S13]  /*49d0*/  ISETP.NE.AND P0, PT, R0, UR5, PT ;  /* 0x0000000500007c0c */ /* 0x000fda000bf05270 */
[----:B------:R-:W-:Y:S05]  /*49e0*/  @P0 BRA `(.L_x_91) ;  /* 0x0000000000580947 */ /* 0x000fea0003800000 */
[----:B------:R-:W1:Y:S02]  /*49f0*/  LDS R0, [UR8+0x18] ;  /* 0x00001808ff007984 */ /* 0x000e640008000800 */
[----:B-1----:R-:W-:-:S04]  /*4a00*/  LOP3.LUT R0, R0, UR4, RZ, 0xc0, !PT ;  /* 0x0000000400007c12 */ /* 0x002fc8000f8ec0ff */
[----:B------:R-:W-:-:S13]  /*4a10*/  ISETP.NE.AND P0, PT, R0, UR4, PT ;  /* 0x0000000400007c0c */ /* 0x000fda000bf05270 */
[----:B------:R-:W-:Y:S05]  /*4a20*/  @P0 BRA `(.L_x_92) ;  /* 0x00000000003c0947 */ /* 0x000fea0003800000 */
[----:B------:R-:W1:Y:S01]  /*4a30*/  S2R R2, SR_LANEID ;  /* 0x0000000000027919 */ /* 0x000e620000000000 */
[----:B------:R-:W-:-:S06]  /*4a40*/  ULOP3.LUT UR5, URZ, UR5, URZ, 0x33, !UPT ;  /* 0x00000005ff057292 */ /* 0x000fcc000f8e33ff */
[----:B------:R-:W-:-:S04]  /*4a50*/  IMAD.U32 R0, RZ, RZ, UR5 ;  /* 0x00000005ff007e24 */ /* 0x000fc8000f8e00ff */
[----:B------:R2:W4:Y:S02]  /*4a60*/  REDUX UR7, R0 ;  /* 0x00000000000773c4 */ /* 0x0005240000000000 */
[----:B------:R1:W-:Y:S01]  /*4a70*/  UTCATOMSWS.AND URZ, UR5 ;  /* 0x0000000500ff79e3 */ /* 0x0003e20008000000 */
[----:B--2---:R-:W-:Y:S01]  /*4a80*/  LOP3.LUT R0, RZ, UR4, RZ, 0x33, !PT ;  /* 0x00000004ff007c12 */ /* 0x004fe2000f8e33ff */
[----:B------:R-:W-:Y:S02]  /*4a90*/  VOTEU.ANY UR4, UPT, PT ;  /* 0x0000000000047886 */ /* 0x000fe400038e0100 */
[----:B------:R-:W-:Y:S02]  /*4aa0*/  UFLO.U32 UR4, UR4 ;  /* 0x00000004000472bd */ /* 0x000fe400080e0000 */
[----:B------:R-:W2:Y:S04]  /*4ab0*/  REDUX UR6, R0 ;  /* 0x00000000000673c4 */ /* 0x000ea80000000000 */
[----:B-1----:R-:W-:-:S02]  /*4ac0*/  ISETP.EQ.U32.AND P0, PT, R2, UR4, PT ;  /* 0x0000000402007c0c */ /* 0x002fc4000bf02070 */
[----:B----4-:R-:W-:-:S11]  /*4ad0*/  MOV R2, UR7 ;  /* 0x0000000700027c02 */ /* 0x010fd60008000f00 */
[----:B------:R1:W-:Y:S01]  /*4ae0*/  @P0 ATOMS.AND RZ, [UR8+0x14], R2 ;  /* 0x00001402ffff098c */ /* 0x0003e2000a800008 */
[----:B--2---:R-:W-:-:S05]  /*4af0*/  IMAD.U32 R0, RZ, RZ, UR6 ;  /* 0x00000006ff007e24 */ /* 0x004fca000f8e00ff */
[----:B------:R1:W-:Y:S01]  /*4b00*/  @P0 ATOMS.AND RZ, [UR8+0x18], R0 ;  /* 0x00001800ffff098c */ /* 0x0003e2000a800008 */
[----:B------:R-:W-:Y:S05]  /*4b10*/  BRA `(.L_x_93) ;  /* 0x0000000000147947 */ /* 0x000fea0003800000 */
.L_x_92:
[----:B------:R-:W-:Y:S02]  /*4b20*/  MOV R2, 0x4b40 ;  /* 0x00004b4000027802 */ /* 0x000fe40000000f00 */
[----:B---3-5:R-:W-:Y:S05]  /*4b30*/  CALL.REL.NOINC `($__internal_0_$__cuda_sm10x_tcgen05_guardrail_trap_col_being_dealloced_not_returned_by_alloc) ;  /* 0x0000005c00507944 */ /* 0x028fea0003c00000 */
[----:B------:R-:W-:Y:S05]  /*4b40*/  BRA `(.L_x_93) ;  /* 0x0000000000087947 */ /* 0x000fea0003800000 */
.L_x_91:
[----:B------:R-:W-:Y:S02]  /*4b50*/  MOV R2, 0x4b70 ;  /* 0x00004b7000027802 */ /* 0x000fe40000000f00 */
[----:B---3-5:R-:W-:Y:S05]  /*4b60*/  CALL.REL.NOINC `($__internal_2_$__cuda_sm10x_tcgen05_guardrail_trap_unallocated_columns_being_dealloced) ;  /* 0x0000005c005c7944 */ /* 0x028fea0003c00000 */
.L_x_93:
[----:B------:R-:W-:Y:S01]  /*4b70*/  NOP ;  /* 0x0000000000007918 */ /* 0x000fe20000000000 */
[----:B------:R-:W-:Y:S05]  /*4b80*/  EXIT ;  /* 0x000000000000794d */ /* 0x000fea0003800000 */
.L_x_64:
[----:B------:R-:W-:-:S09]  /*4b90*/  UISETP.NE.OR UP0, UPT, UR25, 0x3, !UP5 ;  /* 0x000000031900788c */ /* 0x000fd2000ef05670 */
[----:B------:R-:W-:Y:S05]  /*4ba0*/  BRA.U UP0, `(.L_x_94) ;  /* 0x0000001100b87547 */ /* 0x000fea000b800000 */
[----:B------:R-:W2:Y:S01]  /*4bb0*/  LDCU UR31, c[0x0][0x370] ;  /* 0x00006e00ff1f77ac */ /* 0x000ea20008000800 */
[----:B------:R-:W3:Y:S01]  /*4bc0*/  LDC.64 R16, c[0x0][0x348] ;  /* 0x0000d200ff107b82 */ /* 0x000ee20000000a00 */
[----:B------:R-:W-:Y:S02]  /*4bd0*/  HFMA2 R13, -RZ, RZ, 0, 0 ;  /* 0x00000000ff0d7431 */ /* 0x000fe400000001ff */
[----:B------:R-:W-:Y:S01]  /*4be0*/  IMAD.MOV.U32 R15, RZ, RZ, 0x1 ;  /* 0x00000001ff0f7424 */ /* 0x000fe200078e00ff */
[----:B------:R-:W2:Y:S01]  /*4bf0*/  LDCU.128 UR48, c[0x0][0xb10] ;  /* 0x00016200ff3077ac */ /* 0x000ea20008000c00 */
[----:B------:R-:W-:Y:S01]  /*4c00*/  IMAD.MOV.U32 R14, RZ, RZ, RZ ;  /* 0x000000ffff0e7224 */ /* 0x000fe200078e00ff */
[----:B------:R-:W-:Y:S01]  /*4c10*/  MOV R7, 0x2000 ;  /* 0x0000200000077802 */ /* 0x000fe20000000f00 */
[----:B------:R-:W4:Y:S01]  /*4c20*/  LDCU UR30, c[0x0][0x374] ;  /* 0x00006e80ff1e77ac */ /* 0x000f220008000800 */
[----:B------:R-:W1:Y:S01]  /*4c30*/  LDC.64 R2, c[0x0][0x888] ;  /* 0x00022200ff027b82 */ /* 0x000e620000000a00 */
[----:B------:R-:W4:Y:S01]  /*4c40*/  LDCU UR15, c[0x0][0xb0c] ;  /* 0x00016180ff0f77ac */ /* 0x000f220008000800 */
[----:B------:R-:W3:Y:S06]  /*4c50*/  LDCU UR52, c[0x0][0xb20] ;  /* 0x00016400ff3477ac */ /* 0x000eec0008000800 */
[----:B------:R-:W1:Y:S01]  /*4c60*/  LDC.64 R4, c[0x0][0x890] ;  /* 0x00022400ff047b82 */ /* 0x000e620000000a00 */
[----:B------:R-:W3:Y:S01]  /*4c70*/  LDCU UR4, c[0x0][0xb30] ;  /* 0x00016600ff0477ac */ /* 0x000ee20008000800 */
[----:B------:R-:W-:Y:S01]  /*4c80*/  UMOV UR21, 0x400 ;  /* 0x0000040000157882 */ /* 0x000fe20000000000 */
[----:B--2---:R-:W-:-:S02]  /*4c90*/  UIMAD.WIDE.U32 UR6, UR31, UR48, URZ ;  /* 0x000000301f0672a5 */ /* 0x004fc4000f8e00ff */
[----:B----4-:R-:W-:Y:S02]  /*4ca0*/  UIMAD.WIDE.U32 UR8, UR30, UR51, URZ ;  /* 0x000000331e0872a5 */ /* 0x010fe4000f8e00ff */
[----:B------:R-:W-:Y:S02]  /*4cb0*/  ULEA UR21, UR47, UR21, 0x18 ;  /* 0x000000152f157291 */ /* 0x000fe4000f8ec0ff */
[----:B------:R-:W-:Y:S02]  /*4cc0*/  UPLOP3.LUT UP2, UPT, UPT, UPT, UPT, 0x40, 0x4 ;  /* 0x000000000004789c */ /* 0x000fe40003f4e870 */
[----:B------:R-:W-:Y:S01]  /*4cd0*/  UIADD3 UR37, UPT, UPT, UR21, 0xd8, URZ ;  /* 0x000000d815257890 */ /* 0x000fe2000fffe0ff */
[----:B------:R-:W-:Y:S01]  /*4ce0*/  UMOV UR6, UR7 ;  /* 0x0000000700067c82 */ /* 0x000fe20008000000 */
[----:B------:R-:W-:Y:S01]  /*4cf0*/  UMOV UR38, UR9 ;  /* 0x0000000900267c82 */ /* 0x000fe20008000000 */
[----:B------:R-:W-:Y:S02]  /*4d00*/  UISETP.GE.AND UP0, UPT, UR45, 0x1, UPT ;  /* 0x000000012d00788c */ /* 0x000fe4000bf06270 */
[----:B------:R-:W-:Y:S01]  /*4d10*/  UISETP.NE.AND UP4, UPT, UR45, 0x1, UPT ;  /* 0x000000012d00788c */ /* 0x000fe2000bf85270 */
[----:B------:R-:W2:Y:S01]  /*4d20*/  LDCU.64 UR22, c[0x0][0xb28] ;  /* 0x00016500ff1677ac */ /* 0x000ea20008000a00 */
[----:B------:R-:W-:-:S02]  /*4d30*/  UISETP.NE.AND UP6, UPT, UR15, 0x1, UPT ;  /* 0x000000010f00788c */ /* 0x000fc4000bfc5270 */
[----:B------:R-:W-:Y:S02]  /*4d40*/  UISETP.NE.AND UP5, UPT, UR50, 0x1, UPT ;  /* 0x000000013200788c */ /* 0x000fe4000bfa5270 */
[----:B------:R-:W-:Y:S02]  /*4d50*/  UIADD3 UR41, UPT, UPT, UR21, 0xc0, URZ ;  /* 0x000000c015297890 */ /* 0x000fe4000fffe0ff */
[----:B------:R-:W-:Y:S02]  /*4d60*/  UIADD3 UR33, UPT, UPT, UR21, 0xc8, URZ ;  /* 0x000000c815217890 */ /* 0x000fe4000fffe0ff */
[----:B------:R-:W-:Y:S02]  /*4d70*/  UIADD3 UR25, UPT, UPT, UR21, 0xd0, URZ ;  /* 0x000000d015197890 */ /* 0x000fe4000fffe0ff */
[----:B------:R-:W-:Y:S02]  /*4d80*/  UPRMT UR37, UR47, 0x654, UR37 ;  /* 0x000006542f257896 */ /* 0x000fe40008000025 */
[----:B------:R-:W-:-:S02]  /*4d90*/  USHF.R.U32.HI UR39, URZ, UR49, UR6 ;  /* 0x00000031ff277299 */ /* 0x000fc40008011606 */
[----:B---3--:R-:W-:Y:S02]  /*4da0*/  USHF.R.U32.HI UR38, URZ, UR52, UR38 ;  /* 0x00000034ff267299 */ /* 0x008fe40008011626 */
[----:B------:R-:W-:-:S11]  /*4db0*/  UISETP.NE.AND UP3, UPT, UR4, 0x1, UPT ;  /* 0x000000010400788c */ /* 0x000fd6000bf65270 */
.L_x_105:
[C---:B------:R-:W-:Y:S02]  /*4dc0*/  LEA R12, R14.reuse, UR21, 0x3 ;  /* 0x000000150e0c7c11 */ /* 0x040fe4000f8e18ff */
[----:B------:R-:W-:Y:S02]  /*4dd0*/  SHF.L.U32 R0, R13, 0x1f, RZ ;  /* 0x0000001f0d007819 */ /* 0x000fe400000006ff */
[----:B------:R-:W-:Y:S02]  /*4de0*/  LEA R8, R14, UR21, 0x4 ;  /* 0x000000150e087c11 */ /* 0x000fe4000f8e20ff */
[----:B---3--:R-:W3:Y:S02]  /*4df0*/  SYNCS.PHASECHK.TRANS64.TRYWAIT P0, [R12+URZ+0x110], R0 ;  /* 0x000110000c0075a7 */ /* 0x008ee400080011ff */
[----:B---3--:R-:W-:Y:S05]  /*4e00*/  @!P0 BRA `(.L_x_95) ;  /* 0x00000054004c8947 */ /* 0x008fea0003800000 */
.L_x_204:
[----:B------:R-:W4:Y:S01]  /*4e10*/  LDS.128 R8, [R8+0x1a0] ;  /* 0x0001a00008087984 */ /* 0x000f220000000c00 */
[----:B------:R-:W-:Y:S01]  /*4e20*/  UISETP.GE.AND UP0, UPT, UR45, 0x1, UPT ;  /* 0x000000012d00788c */ /* 0x000fe2000bf06270 */
[----:B------:R-:W-:Y:S01]  /*4e30*/  @!PT LDS RZ, [RZ] ;  /* 0x00000000fffff984 */ /* 0x000fe20000000800 */
[----:B------:R-:W-:Y:S01]  /*4e40*/  @!PT LDS RZ, [RZ] ;  /* 0x00000000fffff984 */ /* 0x000fe20000000800 */
[----:B------:R-:W-:Y:S01]  /*4e50*/  @!PT LDS RZ, [RZ] ;  /* 0x00000000fffff984 */ /* 0x000fe20000000800 */
[----:B------:R-:W-:Y:S01]  /*4e60*/  @!PT LDS RZ, [RZ] ;  /* 0x00000000fffff984 */ /* 0x000fe20000000800 */
[----:B------:R1:W-:Y:S06]  /*4e70*/  MEMBAR.ALL.CTA ;  /* 0x0000000000007992 */ /* 0x0003ec0000008000 */
[----:B-1----:R-:W1:Y:S01]  /*4e80*/  FENCE.VIEW.ASYNC.S ;  /* 0x00000000000073c6 */ /* 0x002e620000000000 */
[----:B----4-:R-:W-:Y:S11]  /*4e90*/  LOP3.LUT P0, RZ, R10, 0x1, RZ, 0xc0, !PT ;  /* 0x000000010aff7812 */ /* 0x010ff6000780c0ff */
[----:B------:R-:W-:Y:S02]  /*4ea0*/  @!UPT UIADD3 URZ, UPT, UPT, URZ, URZ, URZ ;  /* 0x000000fffffff290 */ /* 0x000fe4000fffe0ff */
[----:B-1----:R-:W-:Y:S01]  /*4eb0*/  VOTEU.ANY UP1, P0 ;  /* 0x0000000000ff7886 */ /* 0x002fe20000020100 */
[----:B------:R-:W-:Y:S11]  /*4ec0*/  PLOP3.LUT P0, PT, PT, PT, UP1, 0x80, 0x8 ;  /* 0x000000000008781c */ /* 0x000ff60003f0f018 */
[----:B------:R-:W-:Y:S02]  /*4ed0*/  @!UPT UIADD3 URZ, UPT, UPT, URZ, URZ, URZ ;  /* 0x000000fffffff290 */ /* 0x000fe4000fffe0ff */
[----:B---3--:R-:W-:Y:S02]  /*4ee0*/  @P0 SHF.R.U32.HI R0, RZ, 0x10, R9 ;  /* 0x00000010ff000819 */ /* 0x008fe40000011609 */
[----:B------:R-:W-:Y:S02]  /*4ef0*/  @P0 MOV R6, R8 ;  /* 0x0000000800060202 */ /* 0x000fe40000000f00 */
[----:B------:R-:W-:Y:S01]  /*4f00*/  @P0 R2UR UR4, R0 ;  /* 0x00000000000402ca */ /* 0x000fe200000e0000 */
[----:B------:R-:W-:Y:S01]  /*4f10*/  VIADD R0, R12, 0x120 ;  /* 0x000001200c007836 */ /* 0x000fe20000000000 */
[----:B------:R-:W-:Y:S02]  /*4f20*/  @P0 LOP3.LUT R8, R9, 0xffff, RZ, 0xc0, !PT ;  /* 0x0000ffff09080812 */ /* 0x000fe400078ec0ff */
[----:B------:R-:W-:Y:S02]  /*4f30*/  @P0 R2UR UR6, R6 ;  /* 0x00000000060602ca */ /* 0x000fe400000e0000 */
[----:B------:R-:W-:Y:S02]  /*4f40*/  PRMT R0, RZ, 0x654, R0 ;  /* 0x00000654ff007816 */ /* 0x000fe40000000000 */
[----:B------:R-:W-:Y:S02]  /*4f50*/  @P0 R2UR UR5, R8 ;  /* 0x00000000080502ca */ /* 0x000fe400000e0000 */
[----:B------:R1:W-:Y:S03]  /*4f60*/  SYNCS.ARRIVE.TRANS64.RED.A1T0 RZ, [R0+URZ], RZ ;  /* 0x000000ff00ff79a7 */ /* 0x0003e600081004ff */
[----:B------:R-:W-:Y:S04]  /*4f70*/  @UP1 UMOV UR29, UR4 ;  /* 0x00000004001d1c82 */ /* 0x000fe80008000000 */
[----:B------:R-:W-:Y:S04]  /*4f80*/  @UP1 UMOV UR14, UR6 ;  /* 0x00000006000e1c82 */ /* 0x000fe80008000000 */
[----:B------:R-:W-:Y:S01]  /*4f90*/  @UP1 UMOV UR13, UR5 ;  /* 0x00000005000d1c82 */ /* 0x000fe20008000000 */
[----:B------:R-:W-:Y:S05]  /*4fa0*/  BRA.U !UP0, `(.L_x_96) ;  /* 0x0000000108a47547 */ /* 0x000fea000b800000 */
[----:B------:R-:W-:Y:S02]  /*4fb0*/  UIMAD.WIDE.U32 UR16, UR13, UR51, URZ ;  /* 0x000000330d1072a5 */ /* 0x000fe4000f8e00ff */
[----:B------:R-:W-:Y:S02]  /*4fc0*/  UIMAD.WIDE.U32 UR18, UR14, UR48, URZ ;  /* 0x000000300e1272a5 */ /* 0x000fe4000f8e00ff */
[----:B------:R-:W-:Y:S02]  /*4fd0*/  USEL UR4, UR30, UR38, !UP5 ;  /* 0x000000261e047287 */ /* 0x000fe4000e800000 */
[----:B------:R-:W-:Y:S02]  /*4fe0*/  USEL UR7, UR31, UR39, !UP6 ;  /* 0x000000271f077287 */ /* 0x000fe4000f000000 */
[----:B--2---:R-:W-:Y:S02]  /*4ff0*/  UIMAD.WIDE.U32 UR8, UR4, UR22, URZ ;  /* 0x00000016040872a5 */ /* 0x004fe4000f8e00ff */
[----:B------:R-:W-:Y:S01]  /*5000*/  UIMAD.WIDE.U32 UR10, UR7, UR22, URZ ;  /* 0x00000016070a72a5 */ /* 0x000fe2000f8e00ff */
[----:B------:R-:W-:Y:S02]  /*5010*/  UMOV UR5, UR17 ;  /* 0x0000001100057c82 */ /* 0x000fe40008000000 */
[----:B------:R-:W-:Y:S03]  /*5020*/  USHF.R.U32.HI UR6, URZ, UR52, UR5 ;  /* 0x00000034ff067299 */ /* 0x000fe60008011605 */
[----:B------:R-:W-:Y:S01]  /*5030*/  UMOV UR5, UR19 ;  /* 0x0000001300057c82 */ /* 0x000fe20008000000 */
[----:B------:R-:W-:Y:S02]  /*5040*/  USEL UR6, UR13, UR6, !UP5 ;  /* 0x000000060d067287 */ /* 0x000fe4000e800000 */
[----:B------:R-:W-:Y:S03]  /*5050*/  USHF.R.U32.HI UR12, URZ, UR49, UR5 ;  /* 0x00000031ff0c7299 */ /* 0x000fe60008011605 */
[----:B------:R-:W-:Y:S02]  /*5060*/  UMOV UR5, UR9 ;  /* 0x0000000900057c82 */ /* 0x000fe40008000000 */
[----:B------:R-:W-:Y:S03]  /*5070*/  @UP4 USHF.R.U32.HI UR4, URZ, UR23, UR5 ;  /* 0x00000017ff044299 */ /* 0x000fe60008011605 */
[----:B------:R-:W-:Y:S01]  /*5080*/  UMOV UR5, UR11 ;  /* 0x0000000b00057c82 */ /* 0x000fe20008000000 */
[----:B------:R-:W-:Y:S02]  /*5090*/  UIMAD UR4, UR45, UR4, URZ ;  /* 0x000000042d0472a4 */ /* 0x000fe4000f8e02ff */
[----:B------:R-:W-:Y:S02]  /*50a0*/  @UP4 USHF.R.U32.HI UR7, URZ, UR23, UR5 ;  /* 0x00000017ff074299 */ /* 0x000fe40008011605 */
[----:B------:R-:W-:Y:S02]  /*50b0*/  UIMAD.WIDE.U32 UR10, UR6, UR22, URZ ;  /* 0x00000016060a72a5 */ /* 0x000fe4000f8e00ff */
[----:B------:R-:W-:Y:S02]  /*50c0*/  USEL UR5, UR14, UR12, !UP6 ;  /* 0x0000000c0e057287 */ /* 0x000fe4000f000000 */
[----:B------:R-:W-:Y:S02]  /*50d0*/  UIMAD UR8, UR45, UR7, URZ ;  /* 0x000000072d0872a4 */ /* 0x000fe4000f8e02ff */
[----:B------:R-:W-:Y:S03]  /*50e0*/  UISETP.GE.AND UP0, UPT, UR6, UR4, UPT ;  /* 0x000000040600728c */ /* 0x000fe6000bf06270 */
[----:B------:R-:W-:Y:S01]  /*50f0*/  UMOV UR4, UR11 ;  /* 0x0000000b00047c82 */ /* 0x000fe20008000000 */
[----:B------:R-:W-:Y:S02]  /*5100*/  UISETP.GE.OR UP0, UPT, UR5, UR8, UP0 ;  /* 0x000000080500728c */ /* 0x000fe40008706670 */
[----:B------:R-:W-:Y:S02]  /*5110*/  USHF.R.U32.HI UR4, URZ, UR23, UR4 ;  /* 0x00000017ff047299 */ /* 0x000fe40008011604 */
[----:B------:R-:W-:Y:S02]  /*5120*/  UIMAD.WIDE.U32 UR8, UR5, UR22, URZ ;  /* 0x00000016050872a5 */ /* 0x000fe4000f8e00ff */
[----:B------:R-:W-:Y:S04]  /*5130*/  USEL UR10, UR6, UR4, !UP4 ;  /* 0x00000004060a7287 */ /* 0x000fe8000e000000 */
[----:B------:R-:W-:Y:S01]  /*5140*/  UIADD3 UR11, UPT, UPT, -UR10, URZ, URZ ;  /* 0x000000ff0a0b7290 */ /* 0x000fe2000fffe1ff */
[----:B------:R-:W-:Y:S02]  /*5150*/  @!UP0 UMOV UR4, UR9 ;  /* 0x0000000900048c82 */ /* 0x000fe40008000000 */
[----:B------:R-:W-:Y:S02]  /*5160*/  @!UP0 USHF.R.U32.HI UR4, URZ, UR23, UR4 ;  /* 0x00000017ff048299 */ /* 0x000fe40008011604 */
[----:B------:R-:W-:Y:S02]  /*5170*/  UIMAD UR8, UR45, UR11, UR6 ;  /* 0x0000000b2d0872a4 */ /* 0x000fe4000f8e0206 */
[----:B------:R-:W-:Y:S04]  /*5180*/  @!UP0 USEL UR4, UR5, UR4, !UP4 ;  /* 0x0000000405048287 */ /* 0x000fe8000e000000 */
[----:B------:R-:W-:Y:S02]  /*5190*/  @!UP0 UIMAD UR7, UR7, UR8, UR4 ;  /* 0x00000008070782a4 */ /* 0x000fe4000f8e0204 */
[----:B------:R-:W-:Y:S02]  /*51a0*/  @!UP0 UIADD3 UR9, UPT, UPT, UR10, -UR4, URZ ;  /* 0x800000040a098290 */ /* 0x000fe4000fffe0ff */
[----:B------:R-:W-:Y:S02]  /*51b0*/  UIADD3 UR8, UPT, UPT, -UR6, URZ, URZ ;  /* 0x000000ff06087290 */ /* 0x000fe4000fffe1ff */
[----:B------:R-:W-:Y:S02]  /*51c0*/  UIADD3 UR4, UPT, UPT, -UR5, URZ, URZ ;  /* 0x000000ff05047290 */ /* 0x000fe4000fffe1ff */
[----:B------:R-:W-:Y:S03]  /*51d0*/  @!UP0 UIMAD UR6, UR9, UR45, UR5 ;  /* 0x0000002d090682a4 */ /* 0x000fe6000f8e0205 */
[----:B------:R-:W-:Y:S01]  /*51e0*/  @!UP0 UMOV UR5, UR7 ;  /* 0x0000000700058c82 */ /* 0x000fe20008000000 */
[----:B------:R-:W-:Y:S02]  /*51f0*/  UIMAD UR7, UR15, UR4, UR14 ;  /* 0x000000040f0772a4 */ /* 0x000fe4000f8e020e */
[----:B------:R-:W-:Y:S02]  /*5200*/  UIMAD UR4, UR50, UR8, UR13 ;  /* 0x00000008320472a4 */ /* 0x000fe4000f8e020d */
[----:B------:R-:W-:Y:S02]  /*5210*/  UIMAD UR14, UR5, UR15, UR7 ;  /* 0x0000000f050e72a4 */ /* 0x000fe4000f8e0207 */
[----:B------:R-:W-:Y:S11]  /*5220*/  UIMAD UR13, UR6, UR50, UR4 ;  /* 0x00000032060d72a4 */ /* 0x000ff6000f8e0204 */
[----:B------:R-:W-:Y:S01]  /*5230*/  @!UPT UIADD3 URZ, UPT, UPT, URZ, URZ, URZ ;  /* 0x000000fffffff290 */ /* 0x000fe2000fffe0ff */
.L_x_96:
[----:B------:R-:W3:Y:S01]  /*5240*/  @!UP3 LDCU.128 UR8, c[0x0][0xb10] ;  /* 0x00016200ff08b7ac */ /* 0x000ee20008000c00 */
[C---:B------:R-:W-:Y:S02]  /*5250*/  ISETP.NE.U32.AND P1, PT, R4.reuse, RZ, PT ;  /* 0x000000ff0400720c */ /* 0x040fe40003f25070 */
[----:B------:R-:W-:Y:S02]  /*5260*/  ISETP.NE.U32.AND P0, PT, R4, RZ, PT ;  /* 0x000000ff0400720c */ /* 0x000fe40003f05070 */
[C---:B------:R-:W-:Y:S02]  /*5270*/  ISETP.NE.AND.EX P1, PT, R5.reuse, RZ, PT, P1 ;  /* 0x000000ff0500720c */ /* 0x040fe40003f25310 */
[----:B------:R-:W-:Y:S01]  /*5280*/  ISETP.NE.AND.EX P0, PT, R5, RZ, PT, P0 ;  /* 0x000000ff0500720c */ /* 0x000fe20003f05300 */
[----:B------:R-:W4:Y:S01]  /*5290*/  @!UP3 LDCU UR5, c[0x0][0xb0c] ;  /* 0x00016180ff05b7ac */ /* 0x000f220008000800 */
[----:B------:R-:W-:Y:S01]  /*52a0*/  SHF.L.U32 R9, R15, 0x1f, RZ ;  /* 0x0000001f0f097819 */ /* 0x000fe200000006ff */
[----:B------:R-:W-:Y:S02]  /*52b0*/  USHF.L.U32 UR42, UR28, 0x7, URZ ;  /* 0x000000071c2a7899 */ /* 0x000fe400080006ff */
[----:B------:R-:W-:Y:S02]  /*52c0*/  USHF.L.U32 UR43, UR20, 0x6, URZ ;  /* 0x00000006142b7899 */ /* 0x000fe400080006ff */
[----:B---3--:R-:W-:Y:S07]  /*52d0*/  UIMAD.WIDE.U32 UR6, UR14, UR8, URZ ;  /* 0x000000080e0672a5 */ /* 0x008fee000f8e00ff */
[----:B------:R-:W-:Y:S01]  /*52e0*/  @!UP3 UMOV UR4, UR7 ;  /* 0x000000070004bc82 */ /* 0x000fe20008000000 */
[----:B----4-:R-:W-:Y:S02]  /*52f0*/  @!UP3 UISETP.NE.AND UP0, UPT, UR5, 0x1, UPT ;  /* 0x000000010500b88c */ /* 0x010fe4000bf05270 */
[----:B------:R-:W-:Y:S02]  /*5300*/  @!UP3 USHF.R.U32.HI UR4, URZ, UR9, UR4 ;  /* 0x00000009ff04b299 */ /* 0x000fe40008011604 */
[----:B------:R-:W-:Y:S02]  /*5310*/  UIMAD.WIDE.U32 UR6, UR13, UR11, URZ ;  /* 0x0000000b0d0672a5 */ /* 0x000fe4000f8e00ff */
[----:B------:R-:W-:Y:S02]  /*5320*/  @!UP3 USEL UR8, UR14, UR4, !UP0 ;  /* 0x000000040e08b287 */ /* 0x000fe4000c000000 */
[----:B------:R-:W-:Y:S03]  /*5330*/  @!UP3 UISETP.NE.AND UP0, UPT, UR10, 0x1, UPT ;  /* 0x000000010a00b88c */ /* 0x000fe6000bf05270 */
[----:B------:R-:W-:Y:S02]  /*5340*/  @!UP3 UMOV UR6, UR7 ;  /* 0x000000070006bc82 */ /* 0x000fe40008000000 */
[----:B------:R-:W3:Y:S02]  /*5350*/  @!UP3 LDCU UR4, c[0x0][0xb20] ;  /* 0x00016400ff04b7ac */ /* 0x000ee40008000800 */
[----:B---3--:R-:W-:Y:S04]  /*5360*/  @!UP3 USHF.R.U32.HI UR6, URZ, UR4, UR6 ;  /* 0x00000004ff06b299 */ /* 0x008fe80008011606 */
[----:B------:R-:W-:Y:S04]  /*5370*/  @!UP3 USEL UR6, UR13, UR6, !UP0 ;  /* 0x000000060d06b287 */ /* 0x000fe8000c000000 */
[----:B------:R-:W-:Y:S02]  /*5380*/  @!UP3 UIADD3 UR4, UPT, UPT, -UR8, UR6, URZ ;  /* 0x000000060804b290 */ /* 0x000fe4000fffe1ff */
[----:B------:R-:W-:Y:S02]  /*5390*/  @!UP3 UIADD3 UR6, UPT, UPT, UR8, -UR6, URZ ;  /* 0x800000060806b290 */ /* 0x000fe4000fffe0ff */
[----:B------:R-:W-:Y:S02]  /*53a0*/  @!UP3 UIMAD UR14, UR4, UR5, UR14 ;  /* 0x00000005040eb2a4 */ /* 0x000fe4000f8e020e */
[----:B------:R-:W-:Y:S01]  /*53b0*/  @!UP3 UIMAD UR13, UR6, UR10, UR13 ;  /* 0x0000000a060db2a4 */ /* 0x000fe2000f8e020d */
[----:B------:R-:W-:Y:S11]  /*53c0*/  BRA.U UP2, `(.L_x_97) ;  /* 0x0000000102107547 */ /* 0x000ff6000b800000 */
[----:B------:R-:W-:Y:S04]  /*53d0*/  MOV R6, UR46 ;  /* 0x0000002e00067c02 */ /* 0x000fe80008000f00 */
[----:B------:R-:W-:Y:S04]  /*53e0*/  SHF.L.U32 R6, R6, 0x1f, RZ ;  /* 0x0000001f06067819 */ /* 0x000fe800000006ff */
[----:B------:R-:W3:Y:S02]  /*53f0*/  SYNCS.PHASECHK.TRANS64.TRYWAIT P2, [UR21+0x108], R6 ;  /* 0x00010806ff0075a7 */ /* 0x000ee40008041115 */
[----:B---3--:R-:W-:Y:S05]  /*5400*/  @!P2 BRA `(.L_x_98) ;  /* 0x0000004c00e0a947 */ /* 0x008fea0003800000 */
.L_x_97:
[----:B------:R-:W-:Y:S05]  /*5410*/  @!P1 BRA `(.L_x_99) ;  /* 0x0000000000309947 */ /* 0x000fea0003800000 */
[----:B------:R-:W-:Y:S01]  /*5420*/  ISETP.NE.U32.AND P1, PT, R2, RZ, PT ;  /* 0x000000ff0200720c */ /* 0x000fe20003f25070 */
[----:B------:R-:W3:Y:S01]  /*5430*/  LDCU.64 UR4, c[0x0][0x358] ;  /* 0x00006b00ff0477ac */ /* 0x000ee20008000a00 */
[----:B------:R-:W-:Y:S02]  /*5440*/  IMAD.MOV.U32 R56, RZ, RZ, 0x1 ;  /* 0x00000001ff387424 */ /* 0x000fe400078e00ff */
[----:B------:R-:W-:Y:S11]  /*5450*/  ISETP.NE.AND.EX P1, PT, R3, RZ, PT, P1 ;  /* 0x000000ff0300720c */ /* 0x000ff60003f25310 */
[----:B------:R-:W-:Y:S02]  /*5460*/  @!UPT UIADD3 URZ, UPT, UPT, URZ, URZ, URZ ;  /* 0x000000fffffff290 */ /* 0x000fe4000fffe0ff */
[----:B------:R-:W4:Y:S01]  /*5470*/  @P1 LDC.64 R10, c[0x0][0x888] ;  /* 0x00022200ff0a1b82 */ /* 0x000f220000000a00 */
[----:B-1----:R-:W-:Y:S04]  /*5480*/  @P1 IMAD R0, R4, UR36, RZ ;  /* 0x0000002404001c24 */ /* 0x002fe8000f8e02ff */
[----:B----4-:R-:W-:Y:S04]  /*5490*/  @P1 IMAD.WIDE R10, R0, 0x4, R10 ;  /* 0x00000004000a1825 */ /* 0x010fe800078e020a */
[----:B------:R-:W-:Y:S01]  /*54a0*/  HFMA2 R0, -RZ, RZ, 0, 5.9604644775390625e-08 ;  /* 0x00000001ff007431 */ /* 0x000fe200000001ff */
[----:B---3-5:R3:W5:Y:S04]  /*54b0*/  @P1 LDG.E R26, desc[UR4][R10.64] ;  /* 0x000000040a1a1981 */ /* 0x028768000c1e1900 */
[----:B------:R-:W-:Y:S01]  /*54c0*/  @!P1 PRMT R56, R0, 0x7610, R56 ;  /* 0x0000761000389816 */ /* 0x000fe20000000038 */
[----:B---3--:R-:W4:Y:S06]  /*54d0*/  @!P1 LDC R26, c[0x0][0x880] ;  /* 0x00022000ff1a9b82 */ /* 0x008f2c0000000800 */
.L_x_99:
[----:B----45:R-:W-:Y:S01]  /*54e0*/  @!P0 FSETP.EQ.AND P1, PT, R26, RZ, PT ;  /* 0x000000ff1a00820b */ /* 0x030fe20003f22000 */
[----:B------:R-:W-:Y:S01]  /*54f0*/  @!UPT UIADD3 URZ, UPT, UPT, URZ, URZ, URZ ;  /* 0x000000fffffff290 */ /* 0x000fe2000fffe0ff */
[----:B------:R-:W-:Y:S11]  /*5500*/  @!P0 BRA `(.L_x_100) ;  /* 0x0000000000188947 */ /* 0x000ff60003800000 */
[----:B------:R-:W-:Y:S02]  /*5510*/  LOP3.LUT P0, RZ, R56, 0xff, RZ, 0xc0, !PT ;  /* 0x000000ff38ff7812 */ /* 0x000fe4000780c0ff */
[----:B------:R-:W-:Y:S04]  /*5520*/  ISETP.NE.U32.AND P1, PT, R2, RZ, PT ;  /* 0x000000ff0200720c */ /* 0x000fe80003f25070 */
[----:B------:R-:W-:Y:S04]  /*5530*/  ISETP.NE.AND.EX P1, PT, R3, RZ, PT, P1 ;  /* 0x000000ff0300720c */ /* 0x000fe80003f25310 */
[----:B------:R-:W-:Y:S03]  /*5540*/  PLOP3.LUT P1, PT, P1, PT, PT, 0x8, 0x80 ;  /* 0x000000000080781c */ /* 0x000fe60000f2e170 */
[----:B------:R-:W-:Y:S11]  /*5550*/  @P0 FSETP.EQ.AND P1, PT, R26, RZ, PT ;  /* 0x000000ff1a00020b */ /* 0x000ff60003f22000 */
[----:B------:R-:W-:Y:S02]  /*5560*/  @!UPT UIADD3 URZ, UPT, UPT, URZ, URZ, URZ ;  /* 0x000000fffffff290 */ /* 0x000fe4000fffe0ff */
.L_x_100:
[----:B------:R-:W3:Y:S01]  /*5570*/  SYNCS.PHASECHK.TRANS64.TRYWAIT P2, [UR21+0xe0], R9 ;  /* 0x0000e009ff0075a7 */ /* 0x000ee20008041115 */
[----:B------:R-:W-:Y:S04]  /*5580*/  ELECT P0, URZ, PT ;  /* 0x0000000000ff782f */ /* 0x000fe80003800000 */
[----:B------:R-:W-:Y:S11]  /*5590*/  PLOP3.LUT P1, PT, P1, P0, PT, 0xf2, 0x2f ;  /* 0x00000000002f781c */ /* 0x000ff60000f21e72 */
[----:B------:R-:W-:Y:S02]  /*55a0*/  @!UPT UIADD3 URZ, UPT, UPT, URZ, URZ, URZ ;  /* 0x000000fffffff290 */ /* 0x000fe4000fffe0ff */
[----:B------:R-:W-:Y:S05]  /*55b0*/  @!P1 IADD3 R8, P0, PT, R16, 0x580, RZ ;  /* 0x0000058010089810 */ /* 0x000fea0007f1e0ff */
[----:B-1----:R-:W-:Y:S01]  /*55c0*/  @!P1 IMAD.X R6, RZ, RZ, R17, P0 ;  /* 0x000000ffff069224 */ /* 0x002fe200000e0611 */
[----:B---3--:R-:W-:Y:S07]  /*55d0*/  @!P2 BRA `(.L_x_101) ;  /* 0x0000004c0084a947 */ /* 0x008fee0003800000 */
.L_x_207:
[----:B------:R-:W-:Y:S01]  /*55e0*/  @!P1 R2UR UR5, R8 ;  /* 0x00000000080592ca */ /* 0x000fe200000e0000 */
[----:B------:R-:W-:Y:S01]  /*55f0*/  VOTEU.ALL UP0, P1 ;  /* 0x0000000000ff7886 */ /* 0x000fe20000800000 */
[----:B------:R-:W-:Y:S01]  /*5600*/  @!P1 R2UR UR4, R6 ;  /* 0x00000000060492ca */ /* 0x000fe200000e0000 */
[----:B------:R-:W-:Y:S01]  /*5610*/  UMOV UR16, 0x0 ;  /* 0x0000000000107882 */ /* 0x000fe20000000000 */
[----:B------:R-:W-:Y:S01]  /*5620*/  UMOV UR17, 0x10000000 ;  /* 0x1000000000117882 */ /* 0x000fe20000000000 */
[----:B------:R-:W-:Y:S01]  /*5630*/  UMOV UR44, UR36 ;  /* 0x00000024002c7c82 */ /* 0x000fe20008000000 */
[----:B------:R-:W-:Y:S01]  /*5640*/  @!UP0 UIADD3 UR40, UPT, UPT, UR21, 0x200, URZ ;  /* 0x0000020015288890 */ /* 0x000fe2000fffe0ff */
[----:B-1----:R-:W-:Y:S01]  /*5650*/  @!P1 IMAD.MOV.U32 R0, RZ, RZ, 0x2000 ;  /* 0x00002000ff009424 */ /* 0x002fe200078e00ff */
[----:B------:R-:W-:Y:S01]  /*5660*/  @!UP0 UIADD3 UR10, UPT, UPT, UR42, 0x40, URZ ;  /* 0x000000402a0a8890 */ /* 0x000fe2000fffe0ff */
[----:B------:R-:W-:Y:S01]  /*5670*/  @!P1 IADD3 R8, P0, PT, R16, 0x580, RZ ;  /* 0x0000058010089810 */ /* 0x000fe20007f1e0ff */
[----:B------:R-:W-:Y:S01]  /*5680*/  @!UP0 UIADD3 UR8, UPT, UPT, UR21, 0x1200, URZ ;  /* 0x0000120015088890 */ /* 0x000fe2000fffe0ff */
[----:B------:R-:W-:Y:S02]  /*5690*/  VOTEU.ALL UP0, P1 ;  /* 0x0000000000ff7886 */ /* 0x000fe40000800000 */
[----:B------:R-:W-:Y:S01]  /*56a0*/  IMAD.U32 R10, RZ, RZ, UR5 ;  /* 0x00000005ff0a7e24 */ /* 0x000fe2000f8e00ff */
[----:B------:R-:W-:Y:S01]  /*56b0*/  UMOV UR9, UR41 ;  /* 0x0000002900097c82 */ /* 0x000fe20008000000 */
[----:B------:R-:W-:Y:S01]  /*56c0*/  IMAD.U32 R11, RZ, RZ, UR4 ;  /* 0x00000004ff0b7e24 */ /* 0x000fe2000f8e00ff */
[----:B------:R-:W-:Y:S01]  /*56d0*/  UMOV UR11, UR43 ;  /* 0x0000002b000b7c82 */ /* 0x000fe20008000000 */
[----:B------:R-:W-:Y:S01]  /*56e0*/  UMOV UR12, UR36 ;  /* 0x00000024000c7c82 */ /* 0x000fe20008000000 */
[----:B------:R-:W-:Y:S01]  /*56f0*/  @!P1 R2UR UR4, R10 ;  /* 0x000000000a0492ca */ /* 0x000fe200000e0000 */
[----:B------:R-:W-:Y:S01]  /*5700*/  UPRMT UR6, UR47, 0x654, UR41 ;  /* 0x000006542f067896 */ /* 0x000fe20008000029 */
[----:B------:R-:W-:Y:S01]  /*5710*/  @!P1 R2UR UR5, R11 ;  /* 0x000000000b0592ca */ /* 0x000fe200000e0000 */
[----:B------:R-:W-:Y:S11]  /*5720*/  @!P1 IMAD.X R6, RZ, RZ, R17, P0 ;  /* 0x000000ffff069224 */ /* 0x000ff600000e0611 */
[----:B------:R-:W-:Y:S01]  /*5730*/  @!UPT UIADD3 URZ, UPT, UPT, URZ, URZ, URZ ;  /* 0x000000fffffff290 */ /* 0x000fe2000fffe0ff */
[----:B------:R1:W-:Y:S01]  /*5740*/  @!UP0 UTMALDG.3D [UR40], [UR4], desc[UR16] ;  /* 0x00001028040085b4 */ /* 0x0003e20008011000 */
[----:B------:R-:W-:Y:S05]  /*5750*/  VOTEU.ALL UP0, P1 ;  /* 0x0000000000ff7886 */ /* 0x000fea0000800000 */
[----:B------:R1:W-:Y:S01]  /*5760*/  @!UP0 UTMALDG.3D [UR8], [UR4], desc[UR16] ;  /* 0x00001008040085b4 */ /* 0x0003e20008011000 */
[----:B------:R1:W-:Y:S01]  /*5770*/  @!P1 SYNCS.ARRIVE.TRANS64.RED.A0TR RZ, [UR21+0xc0], R0 ;  /* 0x0000c000ffff99a7 */ /* 0x0003e20008300415 */
[----:B------:R-:W-:Y:S01]  /*5780*/  SYNCS.ARRIVE.TRANS64.RED.A1T0 RZ, [UR6], RZ ;  /* 0x000000ffffff79a7 */ /* 0x000fe20008100406 */
[----:B------:R-:W3:Y:S02]  /*5790*/  SYNCS.PHASECHK.TRANS64.TRYWAIT P2, [UR21+0xe8], R9 ;  /* 0x0000e809ff0075a7 */ /* 0x000ee40008041115 */
[----:B-1-3--:R-:W-:Y:S05]  /*57a0*/  @!P2 BRA `(.L_x_102) ;  /* 0x0000004c0028a947 */ /* 0x00afea0003800000 */
.L_x_209:
        /* <DEDUP_REMOVED lines=10> */
[----:B------:R-:W-:Y:S02]  /*5850*/  @!UP0 UIADD3 UR10, UPT, UPT, UR42, 0x50, URZ ;  /* 0x000000502a0a8890 */ /* 0x000fe4000fffe0ff */
[----:B------:R-:W-:Y:S01]  /*5860*/  @!UP0 UIADD3 UR8, UPT, UPT, UR21, 0x3200, URZ ;  /* 0x0000320015088890 */ /* 0x000fe2000fffe0ff */
[----:B------:R-:W-:Y:S01]  /*5870*/  IMAD.U32 R10, RZ, RZ, UR5 ;  /* 0x00000005ff0a7e24 */ /* 0x000fe2000f8e00ff */
[----:B------:R-:W-:Y:S01]  /*5880*/  VOTEU.ALL UP0, P1 ;  /* 0x0000000000ff7886 */ /* 0x000fe20000800000 */
[----:B------:R-:W-:Y:S01]  /*5890*/  IMAD.U32 R11, RZ, RZ, UR4 ;  /* 0x00000004ff0b7e24 */ /* 0x000fe2000f8e00ff */
[----:B------:R-:W-:Y:S01]  /*58a0*/  UMOV UR9, UR33 ;  /* 0x0000002100097c82 */ /* 0x000fe20008000000 */
[----:B------:R-:W-:Y:S01]  /*58b0*/  UMOV UR11, UR43 ;  /* 0x0000002b000b7c82 */ /* 0x000fe20008000000 */
[----:B------:R-:W-:Y:S01]  /*58c0*/  @!P1 R2UR UR4, R10 ;  /* 0x000000000a0492ca */ /* 0x000fe200000e0000 */
[----:B------:R-:W-:Y:S01]  /*58d0*/  UMOV UR12, UR36 ;  /* 0x00000024000c7c82 */ /* 0x000fe20008000000 */
[----:B------:R-:W-:Y:S01]  /*58e0*/  @!P1 R2UR UR5, R11 ;  /* 0x000000000b0592ca */ /* 0x000fe200000e0000 */
[----:B------:R-:W-:Y:S01]  /*58f0*/  UPRMT UR6, UR47, 0x654, UR33 ;  /* 0x000006542f067896 */ /* 0x000fe20008000021 */
[----:B------:R-:W-:Y:S11]  /*5900*/  @!P1 IMAD.X R6, RZ, RZ, R17, P0 ;  /* 0x000000ffff069224 */ /* 0x000ff600000e0611 */
[----:B------:R1:W-:Y:S01]  /*5910*/  @!UP0 UTMALDG.3D [UR32], [UR4], desc[UR16] ;  /* 0x00001020040085b4 */ /* 0x0003e20008011000 */
[----:B------:R-:W-:Y:S05]  /*5920*/  VOTEU.ALL UP0, P1 ;  /* 0x0000000000ff7886 */ /* 0x000fea0000800000 */
[----:B------:R1:W-:Y:S01]  /*5930*/  @!UP0 UTMALDG.3D [UR8], [UR4], desc[UR16] ;  /* 0x00001008040085b4 */ /* 0x0003e20008011000 */
[----:B------:R1:W-:Y:S01]  /*5940*/  @!P1 SYNCS.ARRIVE.TRANS64.RED.A0TR RZ, [UR21+0xc8], R0 ;  /* 0x0000c800ffff99a7 */ /* 0x0003e20008300415 */
[----:B------:R-:W-:Y:S01]  /*5950*/  SYNCS.ARRIVE.TRANS64.RED.A1T0 RZ, [UR6], RZ ;  /* 0x000000ffffff79a7 */ /* 0x000fe20008100406 */
[----:B------:R-:W3:Y:S02]  /*5960*/  SYNCS.PHASECHK.TRANS64.TRYWAIT P2, [UR21+0xf0], R9 ;  /* 0x0000f009ff0075a7 */ /* 0x000ee40008041115 */
[----:B-1-3--:R-:W-:Y:S05]  /*5970*/  @!P2 BRA `(.L_x_103) ;  /* 0x0000004800cca947 */ /* 0x00afea0003800000 */
.L_x_211:
        /* <DEDUP_REMOVED lines=9> */
[----:B------:R-:W-:Y:S01]  /*5a10*/  VIADD R14, R14, 0x1 ;  /* 0x000000010e0e7836 */ /* 0x000fe20000000000 */
        /* <DEDUP_REMOVED lines=10> */
[----:B------:R-:W-:Y:S01]  /*5ac0*/  UMOV UR12, UR36 ;  /* 0x00000024000c7c82 */ /* 0x000fe20008000000 */
[----:B------:R-:W-:Y:S11]  /*5ad0*/  UPRMT UR6, UR47, 0x654, UR25 ;  /* 0x000006542f067896 */ /* 0x000ff60008000019 */
[----:B------:R1:W-:Y:S01]  /*5ae0*/  @!UP0 UTMALDG.3D [UR24], [UR4], desc[UR16] ;  /* 0x00001018040085b4 */ /* 0x0003e20008011000 */
[----:B------:R-:W-:Y:S05]  /*5af0*/  VOTEU.ALL UP0, P1 ;  /* 0x0000000000ff7886 */ /* 0x000fea0000800000 */
[----:B------:R1:W-:Y:S01]  /*5b00*/  @!UP0 UTMALDG.3D [UR8], [UR4], desc[UR16] ;  /* 0x00001008040085b4 */ /* 0x0003e20008011000 */
[----:B------:R1:W-:Y:S01]  /*5b10*/  @!P1 SYNCS.ARRIVE.TRANS64.RED.A0TR RZ, [UR21+0xd0], R0 ;  /* 0x0000d000ffff99a7 */ /* 0x0003e20008300415 */
[----:B------:R-:W-:Y:S01]  /*5b20*/  SYNCS.ARRIVE.TRANS64.RED.A1T0 RZ, [UR6], RZ ;  /* 0x000000ffffff79a7 */ /* 0x000fe20008100406 */
[----:B------:R-:W3:Y:S02]  /*5b30*/  SYNCS.PHASECHK.TRANS64.TRYWAIT P0, [UR21+0xf8], R9 ;  /* 0x0000f809ff0075a7 */ /* 0x000ee40008001115 */
[----:B-1-3--:R-:W-:Y:S05]  /*5b40*/  @!P0 BRA `(.L_x_104) ;  /* 0x0000004800708947 */ /* 0x00afea0003800000 */
.L_x_213:
[----:B------:R-:W-:Y:S01]  /*5b50*/  UPLOP3.LUT UP2, UPT, UPT, UPT, UPT, 0x80, 0x8 ;  /* 0x000000000008789c */ /* 0x000fe20003f4f070 */
[----:B------:R-:W-:Y:S01]  /*5b60*/  @!P1 IADD3 R6, P0, PT, R16, 0x580, RZ ;  /* 0x0000058010069810 */ /* 0x000fe20007f1e0ff */
[----:B------:R-:W-:Y:S01]  /*5b70*/  UMOV UR6, 0x0 ;  /* 0x0000000000067882 */ /* 0x000fe20000000000 */
[----:B------:R-:W-:Y:S01]  /*5b80*/  UMOV UR7, 0x10000000 ;  /* 0x1000000000077882 */ /* 0x000fe20000000000 */
[----:B------:R-:W-:Y:S01]  /*5b90*/  VOTEU.ALL UP0, P1 ;  /* 0x0000000000ff7886 */ /* 0x000fe20000800000 */
[----:B------:R-:W-:Y:S01]  /*5ba0*/  @!P1 R2UR UR5, R6 ;  /* 0x00000000060592ca */ /* 0x000fe200000e0000 */
[----:B-1----:R-:W-:Y:S01]  /*5bb0*/  @!P1 IMAD.X R0, RZ, RZ, R17, P0 ;  /* 0x000000ffff009224 */ /* 0x002fe200000e0611 */
[----:B------:R-:W-:Y:S01]  /*5bc0*/  UMOV UR19, UR43 ;  /* 0x0000002b00137c82 */ /* 0x000fe20008000000 */
[----:B------:R-:W-:Y:S01]  /*5bd0*/  UMOV UR20, UR36 ;  /* 0x0000002400147c82 */ /* 0x000fe20008000000 */
[----:B------:R-:W-:Y:S01]  /*5be0*/  @!UP0 UIADD3 UR18, UPT, UPT, UR42, 0x30, URZ ;  /* 0x000000302a128890 */ /* 0x000fe2000fffe0ff */
[----:B------:R-:W-:Y:S01]  /*5bf0*/  R2UR UR24, R58 ;  /* 0x000000003a1872ca */ /* 0x000fe200000e0000 */
[----:B------:R-:W-:Y:S01]  /*5c00*/  @!UP0 UIADD3 UR16, UPT, UPT, UR21, 0x6200, URZ ;  /* 0x0000620015108890 */ /* 0x000fe2000fffe0ff */
[----:B------:R-:W-:Y:S01]  /*5c10*/  @!P1 R2UR UR4, R0 ;  /* 0x00000000000492ca */ /* 0x000fe200000e0000 */
[----:B------:R-:W-:Y:S01]  /*5c20*/  @!UP0 UIADD3 UR17, UPT, UPT, UR21, 0xd8, URZ ;  /* 0x000000d815118890 */ /* 0x000fe2000fffe0ff */
[----:B------:R-:W-:Y:S01]  /*5c30*/  ISETP.NE.AND P0, PT, R14, 0x2, PT ;  /* 0x000000020e00780c */ /* 0x000fe20003f05270 */
[----:B------:R-:W-:Y:S01]  /*5c40*/  @!UP0 UIADD3 UR10, UPT, UPT, UR42, 0x70, URZ ;  /* 0x000000702a0a8890 */ /* 0x000fe2000fffe0ff */
[----:B------:R-:W-:Y:S01]  /*5c50*/  LOP3.LUT R15, R15, 0x1, RZ, 0x3c, !PT ;  /* 0x000000010f0f7812 */ /* 0x000fe200078e3cff */
[----:B------:R-:W-:Y:S01]  /*5c60*/  @!UP0 UIADD3 UR8, UPT, UPT, UR21, 0x7200, URZ ;  /* 0x0000720015088890 */ /* 0x000fe2000fffe0ff */
[----:B------:R-:W-:Y:S01]  /*5c70*/  IMAD.U32 R8, RZ, RZ, UR5 ;  /* 0x00000005ff087e24 */ /* 0x000fe2000f8e00ff */
[----:B------:R-:W-:Y:S01]  /*5c80*/  VOTEU.ALL UP0, P1 ;  /* 0x0000000000ff7886 */ /* 0x000fe20000800000 */
[----:B------:R-:W-:Y:S01]  /*5c90*/  UMOV UR11, UR43 ;  /* 0x0000002b000b7c82 */ /* 0x000fe20008000000 */
[----:B------:R-:W-:Y:S01]  /*5ca0*/  UMOV UR12, UR36 ;  /* 0x00000024000c7c82 */ /* 0x000fe20008000000 */
[----:B------:R-:W-:Y:S01]  /*5cb0*/  UMOV UR9, UR17 ;  /* 0x0000001100097c82 */ /* 0x000fe20008000000 */
[----:B------:R-:W-:Y:S01]  /*5cc0*/  SEL R0, RZ, 0x1, P0 ;  /* 0x00000001ff007807 */ /* 0x000fe20000000000 */
[----:B------:R-:W-:Y:S01]  /*5cd0*/  UIADD3 UR28, UPT, UPT, UR13, UR24, URZ ;  /* 0x000000180d1c7290 */ /* 0x000fe2000fffe0ff */
[----:B------:R-:W-:Y:S01]  /*5ce0*/  IMAD.U32 R9, RZ, RZ, UR4 ;  /* 0x00000004ff097e24 */ /* 0x000fe2000f8e00ff */
[----:B------:R-:W-:Y:S01]  /*5cf0*/  @!P1 R2UR UR4, R8 ;  /* 0x00000000080492ca */ /* 0x000fe200000e0000 */
[----:B------:R-:W-:Y:S01]  /*5d00*/  UMOV UR36, UR29 ;  /* 0x0000001d00247c82 */ /* 0x000fe20008000000 */
[----:B------:R-:W-:Y:S02]  /*5d10*/  LOP3.LUT R13, R13, R0, RZ, 0x3c, !PT ;  /* 0x000000000d0d7212 */ /* 0x000fe400078e3cff */
[----:B------:R-:W-:Y:S02]  /*5d20*/  @!P1 R2UR UR5, R9 ;  /* 0x00000000090592ca */ /* 0x000fe400000e0000 */
[----:B------:R-:W-:Y:S11]  /*5d30*/  SEL R14, R14, RZ, P0 ;  /* 0x000000ff0e0e7207 */ /* 0x000ff60000000000 */
[----:B------:R1:W-:Y:S01]  /*5d40*/  @!UP0 UTMALDG.3D [UR16], [UR4], desc[UR6] ;  /* 0x00000610040085b4 */ /* 0x0003e20008011000 */
[----:B------:R-:W-:Y:S05]  /*5d50*/  VOTEU.ALL UP0, P1 ;  /* 0x0000000000ff7886 */ /* 0x000fea0000800000 */
[----:B------:R3:W-:Y:S01]  /*5d60*/  @!UP0 UTMALDG.3D [UR8], [UR4], desc[UR6] ;  /* 0x00000608040085b4 */ /* 0x0007e20008011000 */
[----:B------:R3:W-:Y:S01]  /*5d70*/  @!P1 SYNCS.ARRIVE.TRANS64.RED.A0TR RZ, [UR21+0xd8], R7 ;  /* 0x0000d807ffff99a7 */ /* 0x0007e20008300415 */
[----:B------:R-:W-:Y:S01]  /*5d80*/  SYNCS.ARRIVE.TRANS64.RED.A1T0 RZ, [UR37], RZ ;  /* 0x000000ffffff79a7 */ /* 0x000fe20008100425 */
[----:B-1----:R-:W-:Y:S01]  /*5d90*/  UIADD3 UR20, UPT, UPT, UR14, UR63, URZ ;  /* 0x0000003f0e147290 */ /* 0x002fe2000fffe0ff */
[----:B------:R-:W-:Y:S11]  /*5da0*/  BRA.U UP1, `(.L_x_105) ;  /* 0xfffffff101047547 */ /* 0x000ff6000b83ffff */
[----:B------:R-:W-:-:S04]  /*5db0*/  SHF.L.U32 R2, R15, 0x1f, RZ ;  /* 0x0000001f0f027819 */ /* 0x000fc800000006ff */
[----:B------:R-:W1:Y:S02]  /*5dc0*/  SYNCS.PHASECHK.TRANS64.TRYWAIT P0, [UR21+0xe0], R2 ;  /* 0x0000e002ff0075a7 */ /* 0x000e640008001115 */
[----:B-1----:R-:W-:Y:S05]  /*5dd0*/  @!P0 BRA `(.L_x_106) ;  /* 0x0000004400e48947 */ /* 0x002fea0003800000 */
.L_x_215:
[----:B------:R-:W4:Y:S02]  /*5de0*/  SYNCS.PHASECHK.TRANS64.TRYWAIT P0, [UR21+0xe8], R2 ;  /* 0x0000e802ff0075a7 */ /* 0x000f240008001115 */
[----:B----4-:R-:W-:Y:S05]  /*5df0*/  @!P0 BRA `(.L_x_107) ;  /* 0x0000004400f48947 */ /* 0x010fea0003800000 */
.L_x_217:
[----:B------:R-:W4:Y:S02]  /*5e00*/  SYNCS.PHASECHK.TRANS64.TRYWAIT P0, [UR21+0xf0], R2 ;  /* 0x0000f002ff0075a7 */ /* 0x000f240008001115 */
[----:B----4-:R-:W-:Y:S05]  /*5e10*/  @!P0 BRA `(.L_x_108) ;  /* 0x0000004800048947 */ /* 0x010fea0003800000 */
.L_x_219:
[----:B-1----:R-:W-:-:S07]  /*5e20*/  MOV R0, UR21 ;  /* 0x0000001500007c02 */ /* 0x002fce0008000f00 */
.L_x_109:
[----:B-1----:R-:W-:-:S04]  /*5e30*/  SHF.L.U32 R2, R15, 0x1f, RZ ;  /* 0x0000001f0f027819 */ /* 0x002fc800000006ff */
[----:B------:R1:W4:Y:S03]  /*5e40*/  SYNCS.PHASECHK.TRANS64.TRYWAIT P0, [R0+URZ+0xf8], R2 ;  /* 0x0000f802000075a7 */ /* 0x00032600080011ff */
[----:B----4-:R-:W-:Y:S05]  /*5e50*/  @!P0 NANOSLEEP.SYNCS 0x989680 ;  /* 0x009896800000895d */ /* 0x010fea0003900000 */
[----:B------:R-:W4:Y:S02]  /*5e60*/  @!P0 SYNCS.PHASECHK.TRANS64 P0, [R0+URZ+0xf8], R2 ;  /* 0x0000f802000085a7 */ /* 0x000f2400080010ff */
[----:B--234-:R-:W-:Y:S05]  /*5e70*/  @P0 EXIT ;  /* 0x000000000000094d */ /* 0x01cfea0003800000 */
[----:B------:R-:W-:Y:S05]  /*5e80*/  BRA `(.L_x_109) ;  /* 0xfffffffc00e87947 */ /* 0x000fea000383ffff */
.L_x_94:
[----:B------:R-:W-:-:S06]  /*5e90*/  UISETP.GE.AND UP0, UPT, UR25, 0x4, UPT ;  /* 0x000000041900788c */ /* 0x000fcc000bf06270 */
[----:B------:R-:W-:-:S13]  /*5ea0*/  PLOP3.LUT P0, PT, PT, PT, UP0, 0x80, 0x8 ;  /* 0x000000000008781c */ /* 0x000fda0003f0f008 */
[----:B-1----:R-:W-:Y:S05]  /*5eb0*/  @!P0 EXIT ;  /* 0x000000000000894d */ /* 0x002fea0003800000 */
[----:B------:R-:W-:Y:S01]  /*5ec0*/  BAR.SYNC.DEFER_BLOCKING 0x6, 0xa0 ;  /* 0x0182800000007b1d */ /* 0x000fe20000010000 */
[----:B------:R-:W-:Y:S01]  /*5ed0*/  IMAD.SHL.U32 R5, R69, 0x10, RZ ;  /* 0x0000001045057824 */ /* 0x000fe200078e00ff */
[C---:B------:R-:W-:Y:S01]  /*5ee0*/  SHF.L.U32 R6, R57.reuse, 0x15, RZ ;  /* 0x0000001539067819 */ /* 0x040fe200000006ff */
[----:B------:R-:W-:Y:S01]  /*5ef0*/  IMAD.SHL.U32 R7, R57, 0x200, RZ ;  /* 0x0000020039077824 */ /* 0x000fe200078e00ff */
[C---:B------:R-:W-:Y:S01]  /*5f00*/  LOP3.LUT R70, R69.reuse, 0x60, RZ, 0xc0, !PT ;  /* 0x0000006045467812 */ /* 0x040fe200078ec0ff */
[----:B------:R-:W-:Y:S01]  /*5f10*/  IMAD.SHL.U32 R4, R69, 0x2, RZ ;  /* 0x0000000245047824 */ /* 0x000fe200078e00ff */
[----:B------:R-:W-:Y:S02]  /*5f20*/  UMOV UR43, 0x400 ;  /* 0x00000400002b7882 */ /* 0x000fe40000000000 */
[----:B------:R-:W1:Y:S01]  /*5f30*/  LDC.64 R52, c[0x0][0x888] ;  /* 0x00022200ff347b82 */ /* 0x000e620000000a00 */
[----:B------:R-:W-:Y:S01]  /*5f40*/  ULEA UR43, UR47, UR43, 0x18 ;  /* 0x0000002b2f2b7291 */ /* 0x000fe2000f8ec0ff */
[----:B------:R-:W-:Y:S01]  /*5f50*/  LOP3.LUT R68, R5, 0x590, RZ, 0xc0, !PT ;  /* 0x0000059005447812 */ /* 0x000fe200078ec0ff */
[----:B------:R-:W-:Y:S01]  /*5f60*/  IMAD.U32 R23, R69, 0x10000, RZ ;  /* 0x0001000045177824 */ /* 0x000fe200078e00ff */
[----:B------:R-:W-:Y:S01]  /*5f70*/  LOP3.LUT R5, R5, 0x60, RZ, 0xc0, !PT ;  /* 0x0000006005057812 */ /* 0x000fe200078ec0ff */
[----:B------:R-:W-:Y:S01]  /*5f80*/  UIADD3 UR4, UPT, UPT, UR43, 0x200, URZ ;  /* 0x000002002b047890 */ /* 0x000fe2000fffe0ff */
[----:B------:R-:W-:Y:S01]  /*5f90*/  LOP3.LUT R68, R68, 0x200, R7, 0xf8, !PT ;  /* 0x0000020044447812 */ /* 0x000fe200078ef807 */
[----:B------:R-:W-:Y:S01]  /*5fa0*/  HFMA2 R22, -RZ, RZ, 0, 0 ;  /* 0x00000000ff167431 */ /* 0x000fe200000001ff */
[----:B------:R-:W2:Y:S01]  /*5fb0*/  LDC.64 R54, c[0x0][0x890] ;  /* 0x00022400ff367b82 */ /* 0x000ea20000000a00 */
[----:B------:R-:W-:Y:S01]  /*5fc0*/  LOP3.LUT R4, R5, 0xc, R4, 0xf8, !PT ;  /* 0x0000000c05047812 */ /* 0x000fe200078ef804 */
[----:B------:R-:W-:Y:S01]  /*5fd0*/  IMAD.MOV.U32 R65, RZ, RZ, 0x1 ;  /* 0x00000001ff417424 */ /* 0x000fe200078e00ff */
[----:B------:R-:W-:Y:S01]  /*5fe0*/  LOP3.LUT R6, R6, 0x200000, RZ, 0xc0, !PT ;  /* 0x0020000006067812 */ /* 0x000fe200078ec0ff */
[----:B------:R-:W-:Y:S01]  /*5ff0*/  IMAD.MOV.U32 R64, RZ, RZ, RZ ;  /* 0x000000ffff407224 */ /* 0x000fe200078e00ff */
[----:B------:R-:W-:Y:S01]  /*6000*/  LOP3.LUT R68, R68, R4, RZ, 0xfc, !PT ;  /* 0x0000000444447212 */ /* 0x000fe200078efcff */
[----:B------:R-:W-:Y:S01]  /*6010*/  IMAD.MOV.U32 R61, RZ, RZ, RZ ;  /* 0x000000ffff3d7224 */ /* 0x000fe200078e00ff */
[----:B------:R-:W-:Y:S01]  /*6020*/  MOV R59, UR4 ;  /* 0x00000004003b7c02 */ /* 0x000fe20008000f00 */
[----:B------:R-:W3:Y:S01]  /*6030*/  LDC.64 R50, c[0x0][0x8b0] ;  /* 0x00022c00ff327b82 */ /* 0x000ee20000000a00 */
[----:B------:R-:W4:Y:S01]  /*6040*/  LDS R0, [UR43+0x1c0] ;  /* 0x0001c02bff007984 */ /* 0x000f220008000800 */
[C---:B------:R-:W-:Y:S01]  /*6050*/  LOP3.LUT R67, R69.reuse, 0x2, RZ, 0xc0, !PT ;  /* 0x0000000245437812 */ /* 0x040fe200078ec0ff */
[----:B------:R-:W1:Y:S01]  /*6060*/  LDCU UR60, c[0x0][0x370] ;  /* 0x00006e00ff3c77ac */ /* 0x000e620008000800 */
[----:B------:R-:W-:Y:S01]  /*6070*/  LOP3.LUT R23, R6, 0x400000, R23, 0xf8, !PT ;  /* 0x0040000006177812 */ /* 0x000fe200078ef817 */
[----:B------:R-:W-:Y:S01]  /*6080*/  IMAD R68, R68, 0x4, R59 ;  /* 0x0000000444447824 */ /* 0x000fe200078e023b */
[----:B------:R-:W-:Y:S01]  /*6090*/  LOP3.LUT R69, R69, 0x4, RZ, 0xc0, !PT ;  /* 0x0000000445457812 */ /* 0x000fe200078ec0ff */
[----:B------:R-:W1:Y:S01]  /*60a0*/  LDCU UR42, c[0x0][0xb0c] ;  /* 0x00016180ff2a77ac */ /* 0x000e620008000800 */
[----:B------:R-:W1:Y:S01]  /*60b0*/  LDC.64 R48, c[0x0][0x8a8] ;  /* 0x00022a00ff307b82 */ /* 0x000e620000000a00 */
[----:B------:R-:W-:Y:S01]  /*60c0*/  MOV R63, RZ ;  /* 0x000000ff003f7202 */ /* 0x000fe20000000f00 */
[--C-:B------:R-:W-:Y:S01]  /*60d0*/  IMAD R67, R67, -0x10, R68.reuse ;  /* 0xfffffff043437824 */ /* 0x100fe200078e0244 */
[----:B------:R-:W1:Y:S01]  /*60e0*/  LDCU UR39, c[0x0][0xb30] ;  /* 0x00016600ff2777ac */ /* 0x000e620008000800 */
[----:B------:R-:W-:Y:S01]  /*60f0*/  IMAD R66, R69, -0x10, R68 ;  /* 0xfffffff045427824 */ /* 0x000fe200078e0244 */
[----:B------:R-:W1:Y:S01]  /*6100*/  LDCU.64 UR54, c[0x0][0x888] ;  /* 0x00011100ff3677ac */ /* 0x000e620008000a00 */
[----:B------:R-:W1:Y:S01]  /*6110*/  LDCU.64 UR40, c[0x0][0xb28] ;  /* 0x00016500ff2877ac */ /* 0x000e620008000a00 */
[----:B------:R-:W1:Y:S01]  /*6120*/  LDCU.128 UR56, c[0x0][0xb10] ;  /* 0x00016200ff3877ac */ /* 0x000e620008000c00 */
[----:B------:R-:W1:Y:S01]  /*6130*/  LDCU UR53, c[0x0][0x374] ;  /* 0x00006e80ff3577ac */ /* 0x000e620008000800 */
[----:B------:R-:W-:Y:S01]  /*6140*/  UMOV UR52, URZ ;  /* 0x000000ff00347c82 */ /* 0x000fe20008000000 */
[----:B------:R-:W-:Y:S01]  /*6150*/  UMOV UR46, URZ ;  /* 0x000000ff002e7c82 */ /* 0x000fe20008000000 */
[----:B--2-4-:R-:W-:-:S07]  /*6160*/  IMAD.IADD R23, R0, 0x1, R23 ;  /* 0x0000000100177824 */ /* 0x014fce00078e0217 */
.L_x_153:
[----:B------:R-:W-:Y:S02]  /*6170*/  LEA R3, R61, UR43, 0x3 ;  /* 0x0000002b3d037c11 */ /* 0x000fe4000f8e18ff */
[----:B------:R-:W-:Y:S02]  /*6180*/  SHF.L.U32 R0, R63, 0x1f, RZ ;  /* 0x0000001f3f007819 */ /* 0x000fe400000006ff */
[----:B-1----:R-:W-:Y:S02]  /*6190*/  LEA R4, R61, UR43, 0x4 ;  /* 0x0000002b3d047c11 */ /* 0x002fe4000f8e20ff */
[----:B--2---:R-:W2:Y:S02]  /*61a0*/  SYNCS.PHASECHK.TRANS64.TRYWAIT P0, [R3+URZ+0x110], R0 ;  /* 0x00011000030075a7 */ /* 0x004ea400080011ff */
[----:B--2---:R-:W-:Y:S05]  /*61b0*/  @!P0 BRA `(.L_x_110) ;  /* 0x0000004400348947 */ /* 0x004fea0003800000 */
.L_x_220:
        /* <DEDUP_REMOVED lines=11> */
[----:B------:R-:W-:Y:S01]  /*6270*/  PLOP3.LUT P0, PT, PT, PT, UP1, 0x80, 0x8 ;  /* 0x000000000008781c */ /* 0x000fe20003f0f018 */
[----:B------:R-:W-:Y:S11]  /*6280*/  UP2UR UR62, UPR, URZ, 0x2 ;  /* 0x00000002ff3e7883 */ /* 0x000ff60008000000 */
[----:B------:R-:W-:Y:S01]  /*6290*/  @!UPT UIADD3 URZ, UPT, UPT, URZ, URZ, URZ ;  /* 0x000000fffffff290 */ /* 0x000fe2000fffe0ff */
[----:B--2---:R-:W-:Y:S02]  /*62a0*/  @P0 SHF.R.U32.HI R0, RZ, 0x10, R5 ;  /* 0x00000010ff000819 */ /* 0x004fe40000011605 */
        /* <DEDUP_REMOVED lines=12> */
[----:B------:R-:W2:Y:S01]  /*6370*/  LDCU UR12, c[0x0][0xb20] ;  /* 0x00016400ff0c77ac */ /* 0x000ea20008000800 */
[----:B------:R-:W-:Y:S02]  /*6380*/  UIMAD.WIDE.U32 UR4, UR53, UR59, URZ ;  /* 0x0000003b350472a5 */ /* 0x000fe4000f8e00ff */
[----:B------:R-:W-:Y:S02]  /*6390*/  UIMAD.WIDE.U32 UR6, UR60, UR56, URZ ;  /* 0x000000383c0672a5 */ /* 0x000fe4000f8e00ff */
[----:B------:R-:W-:Y:S02]  /*63a0*/  UISETP.NE.AND UP0, UPT, UR58, 0x1, UPT ;  /* 0x000000013a00788c */ /* 0x000fe4000bf05270 */
[----:B------:R-:W-:Y:S02]  /*63b0*/  UIMAD.WIDE.U32 UR8, UR37, UR59, URZ ;  /* 0x0000003b250872a5 */ /* 0x000fe4000f8e00ff */
[----:B------:R-:W-:Y:S02]  /*63c0*/  UIMAD.WIDE.U32 UR10, UR38, UR56, URZ ;  /* 0x00000038260a72a5 */ /* 0x000fe4000f8e00ff */
[----:B------:R-:W-:Y:S02]  /*63d0*/  UISETP.NE.AND UP1, UPT, UR42, 0x1, UPT ;  /* 0x000000012a00788c */ /* 0x000fe4000bf25270 */
[----:B------:R-:W-:Y:S01]  /*63e0*/  UISETP.NE.AND UP2, UPT, UR45, 0x1, UPT ;  /* 0x000000012d00788c */ /* 0x000fe2000bf45270 */
[----:B------:R-:W-:Y:S02]  /*63f0*/  UMOV UR4, UR5 ;  /* 0x0000000500047c82 */ /* 0x000fe40008000000 */
[----:B--2---:R-:W-:Y:S03]  /*6400*/  USHF.R.U32.HI UR5, URZ, UR12, UR4 ;  /* 0x0000000cff057299 */ /* 0x004fe60008011604 */
[----:B------:R-:W-:Y:S02]  /*6410*/  UMOV UR4, UR7 ;  /* 0x0000000700047c82 */ /* 0x000fe40008000000 */
[----:B------:R-:W-:Y:S02]  /*6420*/  USHF.R.U32.HI UR7, URZ, UR57, UR4 ;  /* 0x00000039ff077299 */ /* 0x000fe40008011604 */
[----:B------:R-:W-:Y:S02]  /*6430*/  USEL UR4, UR53, UR5, !UP0 ;  /* 0x0000000535047287 */ /* 0x000fe4000c000000 */
[----:B------:R-:W-:Y:S01]  /*6440*/  USEL UR7, UR60, UR7, !UP1 ;  /* 0x000000073c077287 */ /* 0x000fe2000c800000 */
[----:B------:R-:W-:Y:S01]  /*6450*/  UMOV UR5, UR9 ;  /* 0x0000000900057c82 */ /* 0x000fe20008000000 */
[----:B------:R-:W-:Y:S02]  /*6460*/  UIMAD.WIDE.U32 UR8, UR4, UR40, URZ ;  /* 0x00000028040872a5 */ /* 0x000fe4000f8e00ff */
[----:B------:R-:W-:Y:S03]  /*6470*/  USHF.R.U32.HI UR6, URZ, UR12, UR5 ;  /* 0x0000000cff067299 */ /* 0x000fe60008011605 */
[----:B------:R-:W-:Y:S01]  /*6480*/  UMOV UR5, UR11 ;  /* 0x0000000b00057c82 */ /* 0x000fe20008000000 */
[----:B------:R-:W-:Y:S02]  /*6490*/  UIMAD.WIDE.U32 UR10, UR7, UR40, URZ ;  /* 0x00000028070a72a5 */ /* 0x000fe4000f8e00ff */
[----:B------:R-:W-:Y:S02]  /*64a0*/  USHF.R.U32.HI UR12, URZ, UR57, UR5 ;  /* 0x00000039ff0c7299 */ /* 0x000fe40008011605 */
[----:B------:R-:W-:Y:S01]  /*64b0*/  USEL UR6, UR37, UR6, !UP0 ;  /* 0x0000000625067287 */ /* 0x000fe2000c000000 */
[----:B------:R-:W-:Y:S02]  /*64c0*/  UMOV UR5, UR9 ;  /* 0x0000000900057c82 */ /* 0x000fe40008000000 */
[----:B------:R-:W-:Y:S01]  /*64d0*/  UMOV UR10, UR11 ;  /* 0x0000000b000a7c82 */ /* 0x000fe20008000000 */
[----:B------:R-:W-:Y:S02]  /*64e0*/  @UP2 USHF.R.U32.HI UR4, URZ, UR41, UR5 ;  /* 0x00000029ff042299 */ /* 0x000fe40008011605 */
[----:B------:R-:W-:Y:S02]  /*64f0*/  @UP2 USHF.R.U32.HI UR7, URZ, UR41, UR10 ;  /* 0x00000029ff072299 */ /* 0x000fe4000801160a */
[----:B------:R-:W-:Y:S02]  /*6500*/  UIMAD UR4, UR45, UR4, URZ ;  /* 0x000000042d0472a4 */ /* 0x000fe4000f8e02ff */
        /* <DEDUP_REMOVED lines=8> */
[----:B------:R-:W-:Y:S02]  /*6590*/  USEL UR11, UR6, UR4, !UP2 ;  /* 0x00000004060b7287 */ /* 0x000fe4000d000000 */
[----:B------:R-:W-:Y:S02]  /*65a0*/  UIADD3 UR8, UPT, UPT, -UR5, URZ, URZ ;  /* 0x000000ff05087290 */ /* 0x000fe4000fffe1ff */
[----:B------:R-:W-:Y:S01]  /*65b0*/  UIADD3 UR10, UPT, UPT, -UR11, URZ, URZ ;  /* 0x000000ff0b0a7290 */ /* 0x000fe2000fffe1ff */
[----:B------:R-:W-:Y:S01]  /*65c0*/  @!UP0 UMOV UR4, UR9 ;  /* 0x0000000900048c82 */ /* 0x000fe20008000000 */
[----:B------:R-:W-:Y:S02]  /*65d0*/  UIADD3 UR9, UPT, UPT, -UR6, URZ, URZ ;  /* 0x000000ff06097290 */ /* 0x000fe4000fffe1ff */
[----:B------:R-:W-:Y:S02]  /*65e0*/  @!UP0 USHF.R.U32.HI UR4, URZ, UR41, UR4 ;  /* 0x00000029ff048299 */ /* 0x000fe40008011604 */
[----:B------:R-:W-:Y:S02]  /*65f0*/  UIMAD UR10, UR45, UR10, UR6 ;  /* 0x0000000a2d0a72a4 */ /* 0x000fe4000f8e0206 */
[----:B------:R-:W-:Y:S04]  /*6600*/  @!UP0 USEL UR4, UR5, UR4, !UP2 ;  /* 0x0000000405048287 */ /* 0x000fe8000d000000 */
[----:B------:R-:W-:Y:S02]  /*6610*/  @!UP0 UIMAD UR10, UR7, UR10, UR4 ;  /* 0x0000000a070a82a4 */ /* 0x000fe4000f8e0204 */
[----:B------:R-:W-:Y:S02]  /*6620*/  @!UP0 UIADD3 UR11, UPT, UPT, UR11, -UR4, URZ ;  /* 0x800000040b0b8290 */ /* 0x000fe4000fffe0ff */
[----:B------:R-:W-:Y:S02]  /*6630*/  UIMAD UR7, UR42, UR8, UR38 ;  /* 0x000000082a0772a4 */ /* 0x000fe4000f8e0226 */
[----:B------:R-:W-:Y:S02]  /*6640*/  @!UP0 UIMAD UR6, UR11, UR45, UR5 ;  /* 0x0000002d0b0682a4 */ /* 0x000fe4000f8e0205 */
[----:B------:R-:W-:Y:S01]  /*6650*/  UIMAD UR4, UR58, UR9, UR37 ;  /* 0x000000093a0472a4 */ /* 0x000fe2000f8e0225 */
[----:B------:R-:W-:Y:S02]  /*6660*/  @!UP0 UMOV UR5, UR10 ;  /* 0x0000000a00058c82 */ /* 0x000fe40008000000 */
[----:B------:R-:W-:Y:S02]  /*6670*/  UIMAD UR38, UR5, UR42, UR7 ;  /* 0x0000002a052672a4 */ /* 0x000fe4000f8e0207 */
[----:B------:R-:W-:Y:S11]  /*6680*/  UIMAD UR37, UR6, UR58, UR4 ;  /* 0x0000003a062572a4 */ /* 0x000ff6000f8e0204 */
[----:B------:R-:W-:Y:S01]  /*6690*/  @!UPT UIADD3 URZ, UPT, UPT, URZ, URZ, URZ ;  /* 0x000000fffffff290 */ /* 0x000fe2000fffe0ff */
.L_x_111:
[----:B------:R-:W-:Y:S01]  /*66a0*/  UISETP.NE.AND UP0, UPT, UR39, 0x1, UPT ;  /* 0x000000012700788c */ /* 0x000fe2000bf05270 */
[----:B------:R-:W-:Y:S01]  /*66b0*/  LOP3.LUT P0, RZ, R59, 0x1b0, RZ, 0xc0, !PT ;  /* 0x000001b03bff7812 */ /* 0x000fe2000780c0ff */
[----:B------:R-:W-:Y:S01]  /*66c0*/  USHF.L.U32 UR50, UR20, 0x6, URZ ;  /* 0x0000000614327899 */ /* 0x000fe200080006ff */
[----:B------:R-:W-:Y:S01]  /*66d0*/  BSSY.RECONVERGENT B6, `(.L_x_112) ;  /* 0x0000034000067945 */ /* 0x000fe20003800200 */
[----:B------:R-:W-:Y:S01]  /*66e0*/  USHF.L.U32 UR49, UR28, 0x7, URZ ;  /* 0x000000071c317899 */ /* 0x000fe200080006ff */
[----:B------:R-:W-:Y:S06]  /*66f0*/  IADD3 R61, PT, PT, R61, 0x1, RZ ;  /* 0x000000013d3d7810 */ /* 0x000fec0007ffe0ff */
[----:B------:R-:W2:Y:S01]  /*6700*/  @!UP0 LDCU.128 UR12, c[0x0][0xb10] ;  /* 0x00016200ff0c87ac */ /* 0x000ea20008000c00 */
[----:B------:R-:W4:Y:S01]  /*6710*/  @!UP0 LDCU UR5, c[0x0][0xb0c] ;  /* 0x00016180ff0587ac */ /* 0x000f220008000800 */
[----:B------:R-:W3:Y:S01]  /*6720*/  @!UP0 LDCU UR10, c[0x0][0xb20] ;  /* 0x00016400ff0a87ac */ /* 0x000ee20008000800 */
[----:B--2---:R-:W-:Y:S02]  /*6730*/  UIMAD.WIDE.U32 UR8, UR38, UR12, URZ ;  /* 0x0000000c260872a5 */ /* 0x004fe4000f8e00ff */
[----:B------:R-:W-:Y:S02]  /*6740*/  UIMAD.WIDE.U32 UR6, UR37, UR15, URZ ;  /* 0x0000000f250672a5 */ /* 0x000fe4000f8e00ff */
[----:B------:R-:W-:Y:S03]  /*6750*/  @!UP0 UISETP.NE.AND UP1, UPT, UR14, 0x1, UPT ;  /* 0x000000010e00888c */ /* 0x000fe6000bf25270 */
[----:B------:R-:W-:Y:S01]  /*6760*/  @!UP0 UMOV UR4, UR9 ;  /* 0x0000000900048c82 */ /* 0x000fe20008000000 */
[----:B----4-:R-:W-:Y:S02]  /*6770*/  @!UP0 UISETP.NE.AND UP2, UPT, UR5, 0x1, UPT ;  /* 0x000000010500888c */ /* 0x010fe4000bf45270 */
[----:B------:R-:W-:Y:S01]  /*6780*/  @!UP0 USHF.R.U32.HI UR4, URZ, UR13, UR4 ;  /* 0x0000000dff048299 */ /* 0x000fe20008011604 */
[----:B------:R-:W-:Y:S02]  /*6790*/  @!UP0 UMOV UR6, UR7 ;  /* 0x0000000700068c82 */ /* 0x000fe40008000000 */
[----:B---3--:R-:W-:Y:S02]  /*67a0*/  @!UP0 USHF.R.U32.HI UR6, URZ, UR10, UR6 ;  /* 0x0000000aff068299 */ /* 0x008fe40008011606 */
[----:B------:R-:W-:Y:S02]  /*67b0*/  @!UP0 USEL UR7, UR38, UR4, !UP2 ;  /* 0x0000000426078287 */ /* 0x000fe4000d000000 */
[----:B------:R-:W-:Y:S04]  /*67c0*/  @!UP0 USEL UR6, UR37, UR6, !UP1 ;  /* 0x0000000625068287 */ /* 0x000fe8000c800000 */
[----:B------:R-:W-:Y:S02]  /*67d0*/  @!UP0 UIADD3 UR4, UPT, UPT, -UR7, UR6, URZ ;  /* 0x0000000607048290 */ /* 0x000fe4000fffe1ff */
[----:B------:R-:W-:Y:S02]  /*67e0*/  @!UP0 UIADD3 UR6, UPT, UPT, UR7, -UR6, URZ ;  /* 0x8000000607068290 */ /* 0x000fe4000fffe0ff */
[----:B------:R-:W-:Y:S02]  /*67f0*/  @!UP0 UIMAD UR38, UR4, UR5, UR38 ;  /* 0x00000005042682a4 */ /* 0x000fe4000f8e0226 */
[----:B------:R-:W-:Y:S01]  /*6800*/  @!UP0 UIMAD UR37, UR6, UR14, UR37 ;  /* 0x0000000e062582a4 */ /* 0x000fe2000f8e0225 */
[----:B------:R-:W-:Y:S11]  /*6810*/  @!P0 BRA `(.L_x_113) ;  /* 0x00000000007c8947 */ /* 0x000ff60003800000 */
[----:B------:R-:W2:Y:S01]  /*6820*/  LDCU.64 UR8, c[0x4][0x80] ;  /* 0x01001000ff0877ac */ /* 0x000ea20008000a00 */
[----:B------:R-:W-:Y:S01]  /*6830*/  MOV R2, 0x0 ;  /* 0x0000000000027802 */ /* 0x000fe20000000f00 */
[----:B------:R-:W-:Y:S02]  /*6840*/  HFMA2 R12, -RZ, RZ, 0, 5.9604644775390625e-08 ;  /* 0x00000001ff0c7431 */ /* 0x000fe400000001ff */
[----:B------:R-:W-:Y:S01]  /*6850*/  IMAD.MOV.U32 R8, RZ, RZ, 0x70 ;  /* 0x00000070ff087424 */ /* 0x000fe200078e00ff */
[----:B------:R3:W4:Y:S01]  /*6860*/  LDC.64 R14, c[0x4][R2] ;  /* 0x01000000020e7b82 */ /* 0x0007220000000a00 */
[----:B------:R-:W1:Y:S01]  /*6870*/  LDCU.64 UR6, c[0x4][0x88] ;  /* 0x01001100ff0677ac */ /* 0x000e620008000a00 */
[----:B------:R-:W-:Y:S01]  /*6880*/  IMAD.MOV.U32 R13, RZ, RZ, RZ ;  /* 0x000000ffff0d7224 */ /* 0x000fe200078e00ff */
[----:B------:R-:W1:Y:S01]  /*6890*/  LDCU.64 UR4, c[0x4][0x8] ;  /* 0x01000100ff0477ac */ /* 0x000e620008000a00 */
[----:B--2---:R-:W-:Y:S01]  /*68a0*/  MOV R5, UR9 ;  /* 0x0000000900057c02 */ /* 0x004fe20008000f00 */
[----:B------:R-:W-:Y:S01]  /*68b0*/  IMAD.U32 R4, RZ, RZ, UR8 ;  /* 0x00000008ff047e24 */ /* 0x000fe2000f8e00ff */
[----:B-1----:R-:W-:Y:S01]  /*68c0*/  MOV R7, UR7 ;  /* 0x0000000700077c02 */ /* 0x002fe20008000f00 */
[----:B------:R-:W-:Y:S01]  /*68d0*/  IMAD.U32 R6, RZ, RZ, UR6 ;  /* 0x00000006ff067e24 */ /* 0x000fe2000f8e00ff */
[----:B------:R-:W-:Y:S01]  /*68e0*/  MOV R11, UR5 ;  /* 0x00000005000b7c02 */ /* 0x000fe20008000f00 */
[----:B------:R-:W-:Y:S02]  /*68f0*/  IMAD.U32 R10, RZ, RZ, UR4 ;  /* 0x00000004ff0a7e24 */ /* 0x000fe4000f8e00ff */
[----:B------:R-:W-:Y:S07]  /*6900*/  LEPC R20, `(.L_x_114) ;  /* 0x000000001014794e */ /* 0x000fee0000000000 */
[----:B---345:R-:W-:Y:S05]  /*6910*/  CALL.ABS.NOINC R14 ;  /* 0x000000000e007343 */ /* 0x038fea0003c00000 */
.L_x_114:
[----:B------:R-:W1:Y:S01]  /*6920*/  LDCU.64 UR8, c[0x4][0x80] ;  /* 0x01001000ff0877ac */ /* 0x000e620008000a00 */
[----:B------:R-:W2:Y:S01]  /*6930*/  LDC.64 R2, c[0x4][R2] ;  /* 0x0100000002027b82 */ /* 0x000ea20000000a00 */
[----:B------:R-:W-:Y:S02]  /*6940*/  HFMA2 R12, -RZ, RZ, 0, 5.9604644775390625e-08 ;  /* 0x00000001ff0c7431 */ /* 0x000fe400000001ff */
[----:B------:R-:W-:Y:S02]  /*6950*/  IMAD.MOV.U32 R8, RZ, RZ, 0x70 ;  /* 0x00000070ff087424 */ /* 0x000fe400078e00ff */
[----:B------:R-:W-:Y:S01]  /*6960*/  IMAD.MOV.U32 R13, RZ, RZ, RZ ;  /* 0x000000ffff0d7224 */ /* 0x000fe200078e00ff */
[----:B------:R-:W3:Y:S01]  /*6970*/  LDCU.64 UR6, c[0x4][0x88] ;  /* 0x01001100ff0677ac */ /* 0x000ee20008000a00 */
[----:B------:R-:W4:Y:S01]  /*6980*/  LDCU.64 UR4, c[0x4][0x8] ;  /* 0x01000100ff0477ac */ /* 0x000f220008000a00 */
[----:B-1----:R-:W-:Y:S02]  /*6990*/  MOV R4, UR8 ;  /* 0x0000000800047c02 */ /* 0x002fe40008000f00 */
[----:B------:R-:W-:Y:S02]  /*69a0*/  MOV R5, UR9 ;  /* 0x0000000900057c02 */ /* 0x000fe40008000f00 */
[----:B---3--:R-:W-:Y:S01]  /*69b0*/  MOV R7, UR7 ;  /* 0x0000000700077c02 */ /* 0x008fe20008000f00 */
[----:B------:R-:W-:Y:S01]  /*69c0*/  IMAD.U32 R6, RZ, RZ, UR6 ;  /* 0x00000006ff067e24 */ /* 0x000fe2000f8e00ff */
[----:B----4-:R-:W-:Y:S01]  /*69d0*/  MOV R11, UR5 ;  /* 0x00000005000b7c02 */ /* 0x010fe20008000f00 */
[----:B------:R-:W-:Y:S02]  /*69e0*/  IMAD.U32 R10, RZ, RZ, UR4 ;  /* 0x00000004ff0a7e24 */ /* 0x000fe4000f8e00ff */
[----:B------:R-:W-:Y:S07]  /*69f0*/  LEPC R20, `(.L_x_113) ;  /* 0x000000001014794e */ /* 0x000fee0000000000 */
[----:B--2---:R-:W-:Y:S05]  /*6a00*/  CALL.ABS.NOINC R2 ;  /* 0x0000000002007343 */ /* 0x004fea0003c00000 */
.L_x_113:
[----:B------:R-:W-:Y:S05]  /*6a10*/  BSYNC.RECONVERGENT B6 ;  /* 0x0000000000067941 */ /* 0x000fea0003800200 */
.L_x_112:
[----:B------:R-:W-:Y:S02]  /*6a20*/  ISETP.NE.U32.AND P0, PT, RZ, UR54, PT ;  /* 0x00000036ff007c0c */ /* 0x000fe4000bf05070 */
[C---:B------:R-:W-:Y:S02]  /*6a30*/  ISETP.NE.U32.AND P1, PT, R54.reuse, RZ, PT ;  /* 0x000000ff3600720c */ /* 0x040fe40003f25070 */
[----:B------:R-:W-:Y:S02]  /*6a40*/  ISETP.NE.U32.AND P4, PT, R54, RZ, PT ;  /* 0x000000ff3600720c */ /* 0x000fe40003f85070 */
[----:B------:R-:W-:Y:S02]  /*6a50*/  ISETP.NE.AND.EX P0, PT, RZ, UR55, PT, P0 ;  /* 0x00000037ff007c0c */ /* 0x000fe4000bf05300 */
[C---:B------:R-:W-:Y:S02]  /*6a60*/  ISETP.NE.AND.EX P1, PT, R55.reuse, RZ, PT, P1 ;  /* 0x000000ff3700720c */ /* 0x040fe40003f25310 */
[----:B------:R-:W-:Y:S02]  /*6a70*/  ISETP.NE.AND.EX P4, PT, R55, RZ, P0, P4 ;  /* 0x000000ff3700720c */ /* 0x000fe40000785340 */
[----:B------:R-:W-:Y:S02]  /*6a80*/  ISETP.NE.U32.AND P5, PT, R50, RZ, PT ;  /* 0x000000ff3200720c */ /* 0x000fe40003fa5070 */
[----:B------:R-:W-:Y:S02]  /*6a90*/  ISETP.NE.U32.AND P3, PT, RZ, UR54, PT ;  /* 0x00000036ff007c0c */ /* 0x000fe4000bf65070 */
[----:B------:R-:W-:Y:S02]  /*6aa0*/  PLOP3.LUT P2, PT, PT, PT, PT, 0x8, 0x80 ;  /* 0x000000000080781c */ /* 0x000fe40003f4e170 */
[----:B------:R-:W-:Y:S02]  /*6ab0*/  ISETP.NE.AND.EX P5, PT, R51, RZ, PT, P5 ;  /* 0x000000ff3300720c */ /* 0x000fe40003fa5350 */
[----:B------:R-:W-:Y:S03]  /*6ac0*/  ISETP.NE.AND.EX P3, PT, RZ, UR55, PT, P3 ;  /* 0x00000037ff007c0c */ /* 0x000fe6000bf65330 */
[----:B------:R-:W-:Y:S01]  /*6ad0*/  @!P4 PLOP3.LUT P2, PT, P1, PT, PT, 0x80, 0x8 ;  /* 0x000000000008c81c */ /* 0x000fe20000f4f070 */
[----:B------:R-:W-:Y:S01]  /*6ae0*/  @!UPT UIADD3 URZ, UPT, UPT, URZ, URZ, URZ ;  /* 0x000000fffffff290 */ /* 0x000fe2000fffe0ff */
[----:B------:R-:W-:Y:S11]  /*6af0*/  @!P1 BRA `(.L_x_115) ;  /* 0x0000000000309947 */ /* 0x000ff60003800000 */
[----:B------:R-:W-:Y:S01]  /*6b00*/  ISETP.NE.U32.AND P0, PT, R52, RZ, PT ;  /* 0x000000ff3400720c */ /* 0x000fe20003f05070 */
[----:B------:R-:W2:Y:S01]  /*6b10*/  LDCU.64 UR4, c[0x0][0x358] ;  /* 0x00006b00ff0477ac */ /* 0x000ea20008000a00 */
[----:B------:R-:W-:Y:S02]  /*6b20*/  IMAD.MOV.U32 R56, RZ, RZ, 0x1 ;  /* 0x00000001ff387424 */ /* 0x000fe400078e00ff */
[----:B------:R-:W-:Y:S11]  /*6b30*/  ISETP.NE.AND.EX P0, PT, R53, RZ, PT, P0 ;  /* 0x000000ff3500720c */ /* 0x000ff60003f05300 */
[----:B------:R-:W-:Y:S02]  /*6b40*/  @!UPT UIADD3 URZ, UPT, UPT, URZ, URZ, URZ ;  /* 0x000000fffffff290 */ /* 0x000fe4000fffe0ff */
[----:B------:R-:W3:Y:S01]  /*6b50*/  @P0 LDC.64 R2, c[0x0][0x888] ;  /* 0x00022200ff020b82 */ /* 0x000ee20000000a00 */
[----:B-1----:R-:W-:Y:S04]  /*6b60*/  @P0 IMAD R0, R54, UR36, RZ ;  /* 0x0000002436000c24 */ /* 0x002fe8000f8e02ff */
[----:B---3--:R-:W-:Y:S04]  /*6b70*/  @P0 IMAD.WIDE R2, R0, 0x4, R2 ;  /* 0x0000000400020825 */ /* 0x008fe800078e0202 */
[----:B------:R-:W-:Y:S01]  /*6b80*/  HFMA2 R0, -RZ, RZ, 0, 5.9604644775390625e-08 ;  /* 0x00000001ff007431 */ /* 0x000fe200000001ff */
[----:B--2--5:R2:W5:Y:S04]  /*6b90*/  @P0 LDG.E R26, desc[UR4][R2.64] ;  /* 0x00000004021a0981 */ /* 0x024568000c1e1900 */
[----:B------:R-:W-:Y:S01]  /*6ba0*/  @!P0 PRMT R56, R0, 0x7610, R56 ;  /* 0x0000761000388816 */ /* 0x000fe20000000038 */
[----:B--2---:R-:W3:Y:S06]  /*6bb0*/  @!P0 LDC R26, c[0x0][0x880] ;  /* 0x00022000ff1a8b82 */ /* 0x004eec0000000800 */
.L_x_115:
[----:B------:R-:W-:Y:S05]  /*6bc0*/  @!P5 BRA `(.L_x_116) ;  /* 0x000000000024d947 */ /* 0x000fea0003800000 */
[----:B------:R-:W-:Y:S01]  /*6bd0*/  ISETP.NE.U32.AND P0, PT, R48, RZ, PT ;  /* 0x000000ff3000720c */ /* 0x000fe20003f05070 */
[----:B------:R-:W2:Y:S03]  /*6be0*/  LDCU.64 UR4, c[0x0][0x358] ;  /* 0x00006b00ff0477ac */ /* 0x000ea60008000a00 */
[----:B------:R-:W-:Y:S11]  /*6bf0*/  ISETP.NE.AND.EX P0, PT, R49, RZ, PT, P0 ;  /* 0x000000ff3100720c */ /* 0x000ff60003f05300 */
[----:B------:R-:W-:Y:S02]  /*6c00*/  @!UPT UIADD3 URZ, UPT, UPT, URZ, URZ, URZ ;  /* 0x000000fffffff290 */ /* 0x000fe4000fffe0ff */
[----:B------:R-:W4:Y:S01]  /*6c10*/  @P0 LDC.64 R2, c[0x0][0x8a8] ;  /* 0x00022a00ff020b82 */ /* 0x000f220000000a00 */
[----:B-1----:R-:W-:Y:S04]  /*6c20*/  @P0 IMAD R0, R50, UR36, RZ ;  /* 0x0000002432000c24 */ /* 0x002fe8000f8e02ff */
[----:B----4-:R-:W-:Y:S05]  /*6c30*/  @P0 IMAD.WIDE R2, R0, 0x4, R2 ;  /* 0x0000000400020825 */ /* 0x010fea00078e0202 */
[----:B--2--5:R2:W5:Y:S02]  /*6c40*/  @P0 LDG.E R24, desc[UR4][R2.64] ;  /* 0x0000000402180981 */ /* 0x024564000c1e1900 */
[----:B--2---:R-:W4:Y:S02]  /*6c50*/  @!P0 LDC R24, c[0x0][0x8a0] ;  /* 0x00022800ff188b82 */ /* 0x004f240000000800 */
.L_x_116:
[----:B---3-5:R-:W-:Y:S01]  /*6c60*/  FSETP.NEU.AND P0, PT, R26, RZ, PT ;  /* 0x000000ff1a00720b */ /* 0x028fe20003f0d000 */
[----:B------:R-:W-:Y:S01]  /*6c70*/  BSSY B1, `(.L_x_117) ;  /* 0x0000038000017945 */ /* 0x000fe20003800000 */
[----:B------:R-:W-:Y:S01]  /*6c80*/  SEL R3, RZ, 0xffffffff, P3 ;  /* 0xffffffffff037807 */ /* 0x000fe20001800000 */
[----:B------:R-:W-:Y:S01]  /*6c90*/  IMAD.MOV.U32 R73, RZ, RZ, 0x1 ;  /* 0x00000001ff497424 */ /* 0x000fe200078e00ff */
[----:B------:R-:W-:Y:S01]  /*6ca0*/  @!P4 LOP3.LUT P3, RZ, R56, 0xff, RZ, 0xc0, !PT ;  /* 0x000000ff38ffc812 */ /* 0x000fe2000786c0ff */
[C---:B------:R-:W-:Y:S01]  /*6cb0*/  IMAD R25, R22.reuse, 0x40, R23 ;  /* 0x0000004016197824 */ /* 0x040fe200078e0217 */
[----:B-1----:R-:W-:Y:S01]  /*6cc0*/  @!P4 SEL R0, RZ, 0xffffffff, P0 ;  /* 0xffffffffff00c807 */ /* 0x002fe20000000000 */
[----:B------:R-:W-:Y:S01]  /*6cd0*/  IMAD R62, R69, -0x10, R67 ;  /* 0xfffffff0453e7824 */ /* 0x000fe200078e0243 */
[----:B------:R-:W-:Y:S01]  /*6ce0*/  LOP3.LUT R65, R65, 0x1, RZ, 0x3c, !PT ;  /* 0x0000000141417812 */ /* 0x000fe200078e3cff */
[----:B------:R-:W-:Y:S01]  /*6cf0*/  IMAD.MOV.U32 R27, RZ, RZ, RZ ;  /* 0x000000ffff1b7224 */ /* 0x000fe200078e00ff */
[C---:B------:R-:W-:Y:S02]  /*6d00*/  @P2 SEL R0, R3.reuse, R0, !P3 ;  /* 0x0000000003002207 */ /* 0x040fe40005800000 */
[----:B------:R-:W-:Y:S02]  /*6d10*/  CS2R R38, SRZ ;  /* 0x0000000000267805 */ /* 0x000fe4000001ff00 */
[----:B------:R-:W-:Y:S02]  /*6d20*/  LEA R72, R22, UR43, 0x3 ;  /* 0x0000002b16487c11 */ /* 0x000fe4000f8e18ff */
[----:B------:R-:W-:Y:S02]  /*6d30*/  CS2R R36, SRZ ;  /* 0x0000000000247805 */ /* 0x000fe4000001ff00 */
[----:B------:R-:W-:Y:S02]  /*6d40*/  @!P4 LOP3.LUT R0, R0, 0x1, RZ, 0xc0, !PT ;  /* 0x000000010000c812 */ /* 0x000fe400078ec0ff */
[----:B------:R-:W-:Y:S02]  /*6d50*/  CS2R R34, SRZ ;  /* 0x0000000000227805 */ /* 0x000fe4000001ff00 */
[----:B------:R-:W-:Y:S02]  /*6d60*/  SEL R2, RZ, 0xffffffff, P0 ;  /* 0xffffffffff027807 */ /* 0x000fe40000000000 */
[----:B------:R-:W-:Y:S02]  /*6d70*/  CS2R R32, SRZ ;  /* 0x0000000000207805 */ /* 0x000fe4000001ff00 */
[----:B------:R-:W-:Y:S02]  /*6d80*/  ISETP.NE.U32.OR P5, PT, R0, 0x1, P4 ;  /* 0x000000010000780c */ /* 0x000fe400027a5470 */
[----:B------:R-:W-:Y:S02]  /*6d90*/  CS2R R42, SRZ ;  /* 0x00000000002a7805 */ /* 0x000fe4000001ff00 */
[----:B------:R-:W-:Y:S02]  /*6da0*/  LOP3.LUT P4, R60, R56, 0xff, RZ, 0xc0, !PT ;  /* 0x000000ff383c7812 */ /* 0x000fe4000788c0ff */
[----:B------:R-:W-:Y:S02]  /*6db0*/  CS2R R40, SRZ ;  /* 0x0000000000287805 */ /* 0x000fe4000001ff00 */
[----:B------:R-:W-:Y:S02]  /*6dc0*/  P2R R71, PR, RZ, 0x20 ;  /* 0x00000020ff477803 */ /* 0x000fe40000000000 */
[----:B------:R-:W-:Y:S02]  /*6dd0*/  CS2R R46, SRZ ;  /* 0x00000000002e7805 */ /* 0x000fe4000001ff00 */
[----:B------:R-:W-:Y:S02]  /*6de0*/  @P1 SEL R2, R3, R2, !P4 ;  /* 0x0000000203021207 */ /* 0x000fe40006000000 */
[----:B------:R-:W-:Y:S02]  /*6df0*/  CS2R R44, SRZ ;  /* 0x00000000002c7805 */ /* 0x000fe4000001ff00 */
[----:B------:R-:W-:Y:S02]  /*6e00*/  LOP3.LUT R2, R2, 0x1, RZ, 0xc0, !PT ;  /* 0x0000000102027812 */ /* 0x000fe400078ec0ff */
[----:B------:R-:W-:Y:S02]  /*6e10*/  @P5 SHF.L.U32 R0, R65, 0x1f, RZ ;  /* 0x0000001f41005819 */ /* 0x000fe400000006ff */
[----:B------:R-:W-:Y:S02]  /*6e20*/  ISETP.NE.U32.AND P0, PT, R2, 0x1, PT ;  /* 0x000000010200780c */ /* 0x000fe40003f05070 */
[----:B------:R1:W2:Y:S02]  /*6e30*/  @P5 SYNCS.PHASECHK.TRANS64.TRYWAIT P3, [UR43+0xc0], R0 ;  /* 0x0000c000ff0055a7 */ /* 0x0002a4000806112b */
[----:B------:R-:W-:Y:S02]  /*6e40*/  P2R R74, PR, RZ, 0x1 ;  /* 0x00000001ff4a7803 */ /* 0x000fe40000000000 */
[----:B-1----:R-:W-:Y:S04]  /*6e50*/  SHF.L.U32 R0, R64, 0x1f, RZ ;  /* 0x0000001f40007819 */ /* 0x002fe800000006ff */
[----:B------:R1:W3:Y:S01]  /*6e60*/  SYNCS.PHASECHK.TRANS64.TRYWAIT P2, [R72+URZ+0x130], R0 ;  /* 0x00013000480075a7 */ /* 0x0002e200080411ff */
[----:B--2---:R-:W-:Y:S01]  /*6e70*/  @P5 SEL R73, RZ, 0x1, !P3 ;  /* 0x00000001ff495807 */ /* 0x004fe20005800000 */
[----:B-1----:R-:W-:Y:S06]  /*6e80*/  @!P5 BRA `(.L_x_118) ;  /* 0x000000000058d947 */ /* 0x002fec0003800000 */
[----:B------:R-:W-:Y:S01]  /*6e90*/  IMAD.MOV.U32 R39, RZ, RZ, RZ ;  /* 0x000000ffff277224 */ /* 0x000fe200078e00ff */
[----:B------:R-:W-:Y:S01]  /*6ea0*/  ISETP.NE.AND P0, PT, R73, RZ, PT ;  /* 0x000000ff4900720c */ /* 0x000fe20003f05270 */
[----:B------:R-:W-:Y:S01]  /*6eb0*/  BSSY B0, `(.L_x_119) ;  /* 0x000000c000007945 */ /* 0x000fe20003800000 */
[----:B------:R-:W-:Y:S02]  /*6ec0*/  CS2R R46, SRZ ;  /* 0x00000000002e7805 */ /* 0x000fe4000001ff00 */
[----:B------:R-:W-:Y:S02]  /*6ed0*/  CS2R R44, SRZ ;  /* 0x00000000002c7805 */ /* 0x000fe4000001ff00 */
[----:B------:R-:W-:Y:S02]  /*6ee0*/  CS2R R42, SRZ ;  /* 0x00000000002a7805 */ /* 0x000fe4000001ff00 */
[----:B------:R-:W-:Y:S02]  /*6ef0*/  CS2R R40, SRZ ;  /* 0x0000000000287805 */ /* 0x000fe4000001ff00 */
[----:B------:R-:W-:Y:S02]  /*6f00*/  CS2R R34, SRZ ;  /* 0x0000000000227805 */ /* 0x000fe4000001ff00 */
[----:B------:R-:W-:Y:S02]  /*6f10*/  CS2R R32, SRZ ;  /* 0x0000000000207805 */ /* 0x000fe4000001ff00 */
[----:B------:R-:W-:Y:S01]  /*6f20*/  CS2R R36, SRZ ;  /* 0x0000000000247805 */ /* 0x000fe2000001ff00 */
[----:B------:R-:W-:Y:S06]  /*6f30*/  @P0 BRA `(.L_x_120) ;  /* 0x00000000000c0947 */ /* 0x000fec0003800000 */
[----:B------:R-:W-:Y:S04]  /*6f40*/  SHF.L.U32 R3, R65, 0x1f, RZ ;  /* 0x0000001f41037819 */ /* 0x000fe800000006ff */
[----:B------:R-:W1:Y:S02]  /*6f50*/  SYNCS.PHASECHK.TRANS64.TRYWAIT P0, [UR43+0xc0], R3 ;  /* 0x0000c003ff0075a7 */ /* 0x000e64000800112b */
[----:B-1----:R-:W-:Y:S05]  /*6f60*/  @!P0 BRA `(.L_x_121) ;  /* 0x0000003400dc8947 */ /* 0x002fea0003800000 */
.L_x_120:
[----:B------:R-:W-:Y:S05]  /*6f70*/  BSYNC B0 ;  /* 0x0000000000007941 */ /* 0x000fea0003800000 */
.L_x_119:
[----:B------:R-:W-:Y:S01]  /*6f80*/  ISETP.NE.AND P0, PT, R74, RZ, PT ;  /* 0x000000ff4a00720c */ /* 0x000fe20003f05270 */
[----:B------:R-:W-:Y:S11]  /*6f90*/  HFMA2 R27, -RZ, RZ, 0, 5.9604644775390625e-08 ;  /* 0x00000001ff1b7431 */ /* 0x000ff600000001ff */
[----:B------:R-:W-:Y:S01]  /*6fa0*/  @!UPT UIADD3 URZ, UPT, UPT, URZ, URZ, URZ ;  /* 0x000000fffffff290 */ /* 0x000fe2000fffe0ff */
[----:B------:R2:W1:Y:S04]  /*6fb0*/  @P0 LDS.128 R44, [R68] ;  /* 0x00000000442c0984 */ /* 0x0004680000000c00 */
[----:B------:R2:W1:Y:S04]  /*6fc0*/  @P0 LDS.128 R40, [R67+0x10] ;  /* 0x0000100043280984 */ /* 0x0004680000000c00 */
[----:B------:R2:W1:Y:S04]  /*6fd0*/  @P0 LDS.128 R32, [R66+0x20] ;  /* 0x0000200042200984 */ /* 0x0004680000000c00 */
[----:B------:R2:W1:Y:S02]  /*6fe0*/  @P0 LDS.128 R36, [R62+0x30] ;  /* 0x000030003e240984 */ /* 0x0004640000000c00 */
.L_x_118:
[----:B------:R-:W-:Y:S05]  /*6ff0*/  BSYNC B1 ;  /* 0x0000000000017941 */ /* 0x000fea0003800000 */
.L_x_117:
[----:B-1----:R-:W-:Y:S04]  /*7000*/  SHF.R.U32.HI R2, RZ, 0x15, R25 ;  /* 0x00000015ff027819 */ /* 0x002fe80000011619 */
[----:B------:R-:W-:Y:S01]  /*7010*/  LOP3.LUT P0, RZ, R2, 0x3, R57, 0x48, !PT ;  /* 0x0000000302ff7812 */ /* 0x000fe20007804839 */
[----:B------:R-:W-:Y:S01]  /*7020*/  @!UPT UIADD3 URZ, UPT, UPT, URZ, URZ, URZ ;  /* 0x000000fffffff290 */ /* 0x000fe2000fffe0ff */
[----:B---3--:R-:W-:Y:S11]  /*7030*/  @P2 BRA `(.L_x_122) ;  /* 0x0000000000082947 */ /* 0x008ff60003800000 */
[----:B------:R-:W1:Y:S02]  /*7040*/  SYNCS.PHASECHK.TRANS64.TRYWAIT P1, [R72+URZ+0x130], R0 ;  /* 0x00013000480075a7 */ /* 0x000e6400080211ff */
[----:B-1----:R-:W-:Y:S05]  /*7050*/  @!P1 BRA `(.L_x_123) ;  /* 0x0000003400b89947 */ /* 0x002fea0003800000 */
.L_x_122:
[----:B------:R-:W-:Y:S05]  /*7060*/  @!P0 BRA `(.L_x_124) ;  /* 0x0000000000408947 */ /* 0x000fea0003800000 */
[----:B------:R-:W3:Y:S01]  /*7070*/  LDCU.64 UR8, c[0x4][0x70] ;  /* 0x01000e00ff0877ac */ /* 0x000ee20008000a00 */
[----:B------:R-:W-:Y:S01]  /*7080*/  MOV R3, 0x0 ;  /* 0x0000000000037802 */ /* 0x000fe20000000f00 */
[----:B------:R-:W-:Y:S02]  /*7090*/  HFMA2 R12, -RZ, RZ, 0, 5.9604644775390625e-08 ;  /* 0x00000001ff0c7431 */ /* 0x000fe400000001ff */
[----:B------:R-:W-:Y:S02]  /*70a0*/  IMAD.MOV.U32 R8, RZ, RZ, 0x192 ;  /* 0x00000192ff087424 */ /* 0x000fe400078e00ff */
[----:B------:R-:W-:Y:S01]  /*70b0*/  IMAD.MOV.U32 R13, RZ, RZ, RZ ;  /* 0x000000ffff0d7224 */ /* 0x000fe200078e00ff */
[----:B------:R-:W5:Y:S01]  /*70c0*/  LDCU.64 UR6, c[0x4][0x78] ;  /* 0x01000f00ff0677ac */ /* 0x000f620008000a00 */
[----:B------:R-:W1:Y:S01]  /*70d0*/  LDC.64 R2, c[0x4][R3] ;  /* 0x0100000003027b82 */ /* 0x000e620000000a00 */
[----:B------:R-:W2:Y:S01]  /*70e0*/  LDCU.64 UR4, c[0x4][0x10] ;  /* 0x01000200ff0477ac */ /* 0x000ea20008000a00 */
[----:B---3--:R-:W-:Y:S01]  /*70f0*/  MOV R5, UR9 ;  /* 0x0000000900057c02 */ /* 0x008fe20008000f00 */
[----:B------:R-:W-:Y:S01]  /*7100*/  IMAD.U32 R4, RZ, RZ, UR8 ;  /* 0x00000008ff047e24 */ /* 0x000fe2000f8e00ff */
[----:B-----5:R-:W-:Y:S01]  /*7110*/  MOV R7, UR7 ;  /* 0x0000000700077c02 */ /* 0x020fe20008000f00 */
[----:B------:R-:W-:Y:S01]  /*7120*/  IMAD.U32 R6, RZ, RZ, UR6 ;  /* 0x00000006ff067e24 */ /* 0x000fe2000f8e00ff */
[----:B--2---:R-:W-:Y:S01]  /*7130*/  MOV R11, UR5 ;  /* 0x00000005000b7c02 */ /* 0x004fe20008000f00 */
[----:B------:R-:W-:Y:S02]  /*7140*/  IMAD.U32 R10, RZ, RZ, UR4 ;  /* 0x00000004ff0a7e24 */ /* 0x000fe4000f8e00ff */
[----:B------:R-:W-:Y:S07]  /*7150*/  LEPC R20, `(.L_x_124) ;  /* 0x000000001014794e */ /* 0x000fee0000000000 */
[----:B-1--4-:R-:W-:Y:S05]  /*7160*/  CALL.ABS.NOINC R2 ;  /* 0x0000000002007343 */ /* 0x012fea0003c00000 */
.L_x_124:
[----:B------:R-:W-:Y:S01]  /*7170*/  LOP3.LUT R20, R44, 0xffffe000, RZ, 0xc0, !PT ;  /* 0xffffe0002c147812 */ /* 0x000fe200078ec0ff */
[----:B------:R-:W-:Y:S05]  /*7180*/  WARPSYNC.ALL ;  /* 0x0000000000007948 */ /* 0x000fea0003800000 */
[----:B------:R-:W-:Y:S01]  /*7190*/  R2UR UR4, R25 ;  /* 0x00000000190472ca */ /* 0x000fe200000e0000 */
[----:B------:R-:W-:Y:S01]  /*71a0*/  BSSY.RECONVERGENT B0, `(.L_x_125) ;  /* 0x000005d000007945 */ /* 0x000fe20003800200 */
[----:B------:R-:W-:Y:S11]  /*71b0*/  ISETP.NE.AND P0, PT, R70, RZ, PT ;  /* 0x000000ff4600720c */ /* 0x000ff60003f05270 */
[----:B------:R-:W1:Y:S02]  /*71c0*/  LDTM.x16 R4, tmem[UR4] ;  /* 0x00000004000479ee */ /* 0x000e640008240000 */
[C---:B-1--4-:R-:W-:Y:S01]  /*71d0*/  FMUL R0, R24.reuse, R4 ;  /* 0x0000000418007220 */ /* 0x052fe20000400000 */
[C---:B------:R-:W-:Y:S01]  /*71e0*/  FMUL R2, R24.reuse, R5 ;  /* 0x0000000518027220 */ /* 0x040fe20000400000 */
[C---:B------:R-:W-:Y:S01]  /*71f0*/  FMUL R4, R24.reuse, R8 ;  /* 0x0000000818047220 */ /* 0x040fe20000400000 */
[C---:B------:R-:W-:Y:S01]  /*7200*/  FMUL R5, R24.reuse, R9 ;  /* 0x0000000918057220 */ /* 0x040fe20000400000 */
[C---:B------:R-:W-:Y:S01]  /*7210*/  FMUL R8, R24.reuse, R12 ;  /* 0x0000000c18087220 */ /* 0x040fe20000400000 */
[C---:B------:R-:W-:Y:S01]  /*7220*/  FMUL R9, R24.reuse, R13 ;  /* 0x0000000d18097220 */ /* 0x040fe20000400000 */
[C---:B------:R-:W-:Y:S01]  /*7230*/  FMUL R12, R24.reuse, R16 ;  /* 0x00000010180c7220 */ /* 0x040fe20000400000 */
[----:B------:R-:W-:Y:S01]  /*7240*/  LOP3.LUT R16, R45, 0xffffe000, RZ, 0xc0, !PT ;  /* 0xffffe0002d107812 */ /* 0x000fe200078ec0ff */
[----:B------:R-:W-:Y:S01]  /*7250*/  FMUL R13, R24, R17 ;  /* 0x00000011180d7220 */ /* 0x000fe20000400000 */
[----:B------:R-:W-:Y:S01]  /*7260*/  LOP3.LUT R17, R46, 0xffffe000, RZ, 0xc0, !PT ;  /* 0xffffe0002e117812 */ /* 0x000fe200078ec0ff */
[----:B------:R-:W-:Y:S01]  /*7270*/  FFMA R28, R26, R20, R0 ;  /* 0x000000141a1c7223 */ /* 0x000fe20000000000 */
[----:B------:R-:W-:Y:S01]  /*7280*/  LOP3.LUT R0, R47, 0xffffe000, RZ, 0xc0, !PT ;  /* 0xffffe0002f007812 */ /* 0x000fe200078ec0ff */
[C---:B------:R-:W-:Y:S01]  /*7290*/  FMUL R3, R24.reuse, R6 ;  /* 0x0000000618037220 */ /* 0x040fe20000400000 */
[C---:B------:R-:W-:Y:S01]  /*72a0*/  FMUL R6, R24.reuse, R10 ;  /* 0x0000000a18067220 */ /* 0x040fe20000400000 */
[C---:B------:R-:W-:Y:S01]  /*72b0*/  FMUL R7, R24.reuse, R7 ;  /* 0x0000000718077220 */ /* 0x040fe20000400000 */
[----:B------:R-:W-:Y:S01]  /*72c0*/  F2FP.TF32.F32.PACK_B R28, R28 ;  /* 0x0000001cff1c723e */ /* 0x000fe200024050ff */
[C---:B------:R-:W-:Y:S01]  /*72d0*/  FMUL R10, R24.reuse, R14 ;  /* 0x0000000e180a7220 */ /* 0x040fe20000400000 */
[----:B------:R-:W-:Y:S01]  /*72e0*/  FMUL R14, R24, R18 ;  /* 0x00000012180e7220 */ /* 0x000fe20000400000 */
[----:B------:R-:W-:Y:S01]  /*72f0*/  LOP3.LUT R18, R40, 0xffffe000, RZ, 0xc0, !PT ;  /* 0xffffe00028127812 */ /* 0x000fe200078ec0ff */
[C---:B------:R-:W-:Y:S01]  /*7300*/  FFMA R29, R26.reuse, R16, R2 ;  /* 0x000000101a1d7223 */ /* 0x040fe20000000002 */
[----:B------:R-:W-:Y:S01]  /*7310*/  LOP3.LUT R2, R41, 0xffffe000, RZ, 0xc0, !PT ;  /* 0xffffe00029027812 */ /* 0x000fe200078ec0ff */
[C---:B------:R-:W-:Y:S01]  /*7320*/  FFMA R30, R26.reuse, R17, R3 ;  /* 0x000000111a1e7223 */ /* 0x040fe20000000003 */
[----:B------:R-:W-:Y:S01]  /*7330*/  LOP3.LUT R3, R43, 0xffffe000, RZ, 0xc0, !PT ;  /* 0xffffe0002b037812 */ /* 0x000fe200078ec0ff */
[----:B------:R-:W-:Y:S01]  /*7340*/  FFMA R31, R26, R0, R7 ;  /* 0x000000001a1f7223 */ /* 0x000fe20000000007 */
[----:B------:R-:W-:Y:S01]  /*7350*/  LOP3.LUT R0, R42, 0xffffe000, RZ, 0xc0, !PT ;  /* 0xffffe0002a007812 */ /* 0x000fe200078ec0ff */
[C---:B------:R-:W-:Y:S01]  /*7360*/  FFMA R4, R26.reuse, R18, R4 ;  /* 0x000000121a047223 */ /* 0x040fe20000000004 */
[----:B------:R-:W-:Y:S01]  /*7370*/  F2FP.TF32.F32.PACK_B R29, R29 ;  /* 0x0000001dff1d723e */ /* 0x000fe200024050ff */
[----:B------:R-:W-:Y:S01]  /*7380*/  FFMA R5, R26, R2, R5 ;  /* 0x000000021a057223 */ /* 0x000fe20000000005 */
[----:B------:R-:W-:Y:S01]  /*7390*/  FMUL R11, R24, R11 ;  /* 0x0000000b180b7220 */ /* 0x000fe20000400000 */
[----:B------:R-:W-:Y:S01]  /*73a0*/  F2FP.TF32.F32.PACK_B R30, R30 ;  /* 0x0000001eff1e723e */ /* 0x000fe200024050ff */
[C---:B------:R-:W-:Y:S01]  /*73b0*/  FFMA R6, R26.reuse, R0, R6 ;  /* 0x000000001a067223 */ /* 0x040fe20000000006 */
[----:B------:R-:W-:Y:S01]  /*73c0*/  F2FP.TF32.F32.PACK_B R31, R31 ;  /* 0x0000001fff1f723e */ /* 0x000fe200024050ff */
[----:B------:R-:W-:Y:S01]  /*73d0*/  FFMA R7, R26, R3, R11 ;  /* 0x000000031a077223 */ /* 0x000fe2000000000b */
[----:B------:R-:W-:Y:S01]  /*73e0*/  LOP3.LUT R2, R32, 0xffffe000, RZ, 0xc0, !PT ;  /* 0xffffe00020027812 */ /* 0x000fe200078ec0ff */
[----:B------:R-:W-:Y:S01]  /*73f0*/  FMUL R15, R24, R15 ;  /* 0x0000000f180f7220 */ /* 0x000fe20000400000 */
[----:B------:R-:W-:Y:S01]  /*7400*/  LOP3.LUT R16, R33, 0xffffe000, RZ, 0xc0, !PT ;  /* 0xffffe00021107812 */ /* 0x000fe200078ec0ff */
[----:B------:R1:W-:Y:S01]  /*7410*/  STS.128 [R68], R28 ;  /* 0x0000001c44007388 */ /* 0x0003e20000000c00 */
[----:B------:R-:W-:Y:S01]  /*7420*/  LOP3.LUT R0, R34, 0xffffe000, RZ, 0xc0, !PT ;  /* 0xffffe00022007812 */ /* 0x000fe200078ec0ff */
[C---:B------:R-:W-:Y:S01]  /*7430*/  FFMA R8, R26.reuse, R2, R8 ;  /* 0x000000021a087223 */ /* 0x040fe20000000008 */
[----:B------:R-:W-:Y:S01]  /*7440*/  LOP3.LUT R2, R35, 0xffffe000, RZ, 0xc0, !PT ;  /* 0xffffe00023027812 */ /* 0x000fe200078ec0ff */
[C---:B------:R-:W-:Y:S01]  /*7450*/  FFMA R9, R26.reuse, R16, R9 ;  /* 0x000000101a097223 */ /* 0x040fe20000000009 */
[----:B------:R-:W-:Y:S01]  /*7460*/  F2FP.TF32.F32.PACK_B R4, R4 ;  /* 0x00000004ff04723e */ /* 0x000fe200024050ff */
[C---:B------:R-:W-:Y:S01]  /*7470*/  FFMA R10, R26.reuse, R0, R10 ;  /* 0x000000001a0a7223 */ /* 0x040fe2000000000a */
[----:B------:R-:W-:Y:S01]  /*7480*/  F2FP.TF32.F32.PACK_B R5, R5 ;  /* 0x00000005ff05723e */ /* 0x000fe200024050ff */
[----:B------:R-:W-:Y:S01]  /*7490*/  FFMA R11, R26, R2, R15 ;  /* 0x000000021a0b7223 */ /* 0x000fe2000000000f */
[----:B------:R-:W-:Y:S01]  /*74a0*/  F2FP.TF32.F32.PACK_B R6, R6 ;  /* 0x00000006ff06723e */ /* 0x000fe200024050ff */
[----:B------:R-:W-:Y:S01]  /*74b0*/  FMUL R19, R24, R19 ;  /* 0x0000001318137220 */ /* 0x000fe20000400000 */
[----:B------:R-:W-:Y:S02]  /*74c0*/  F2FP.TF32.F32.PACK_B R7, R7 ;  /* 0x00000007ff07723e */ /* 0x000fe400024050ff */
[----:B------:R-:W-:Y:S02]  /*74d0*/  LOP3.LUT R3, R36, 0xffffe000, RZ, 0xc0, !PT ;  /* 0xffffe00024037812 */ /* 0x000fe400078ec0ff */
[----:B------:R-:W-:Y:S01]  /*74e0*/  LOP3.LUT R0, R37, 0xffffe000, RZ, 0xc0, !PT ;  /* 0xffffe00025007812 */ /* 0x000fe200078ec0ff */
[----:B------:R1:W-:Y:S01]  /*74f0*/  STS.128 [R67+0x10], R4 ;  /* 0x0000100443007388 */ /* 0x0003e20000000c00 */
        /* <DEDUP_REMOVED lines=8> */
[----:B------:R-:W-:Y:S02]  /*7580*/  F2FP.TF32.F32.PACK_B R10, R10 ;  /* 0x0000000aff0a723e */ /* 0x000fe400024050ff */
[----:B------:R-:W-:Y:S02]  /*7590*/  F2FP.TF32.F32.PACK_B R11, R11 ;  /* 0x0000000bff0b723e */ /* 0x000fe400024050ff */
[----:B------:R-:W-:Y:S02]  /*75a0*/  F2FP.TF32.F32.PACK_B R12, R12 ;  /* 0x0000000cff0c723e */ /* 0x000fe400024050ff */
[----:B------:R-:W-:Y:S01]  /*75b0*/  F2FP.TF32.F32.PACK_B R13, R13 ;  /* 0x0000000dff0d723e */ /* 0x000fe200024050ff */
[----:B------:R1:W-:Y:S01]  /*75c0*/  STS.128 [R66+0x20], R8 ;  /* 0x0000200842007388 */ /* 0x0003e20000000c00 */
[----:B------:R-:W-:Y:S02]  /*75d0*/  F2FP.TF32.F32.PACK_B R14, R14 ;  /* 0x0000000eff0e723e */ /* 0x000fe400024050ff */
[----:B------:R-:W-:Y:S05]  /*75e0*/  F2FP.TF32.F32.PACK_B R15, R15 ;  /* 0x0000000fff0f723e */ /* 0x000fea00024050ff */
[----:B------:R1:W-:Y:S01]  /*75f0*/  STS.128 [R62+0x30], R12 ;  /* 0x0000300c3e007388 */ /* 0x0003e20000000c00 */
[----:B------:R-:W-:Y:S01]  /*7600*/  @!PT LDS RZ, [RZ] ;  /* 0x00000000fffff984 */ /* 0x000fe20000000800 */
[----:B------:R-:W-:Y:S01]  /*7610*/  @!PT LDS RZ, [RZ] ;  /* 0x00000000fffff984 */ /* 0x000fe20000000800 */
[----:B------:R-:W-:Y:S01]  /*7620*/  @!PT LDS RZ, [RZ] ;  /* 0x00000000fffff984 */ /* 0x000fe20000000800 */
[----:B------:R-:W-:Y:S01]  /*7630*/  @!PT LDS RZ, [RZ] ;  /* 0x00000000fffff984 */ /* 0x000fe20000000800 */
[----:B------:R3:W-:Y:S07]  /*7640*/  MEMBAR.ALL.CTA ;  /* 0x0000000000007992 */ /* 0x0007ee0000008000 */
[----:B---3--:R-:W3:Y:S02]  /*7650*/  FENCE.VIEW.ASYNC.S ;  /* 0x00000000000073c6 */ /* 0x008ee40000000000 */
[----:B---3--:R-:W-:Y:S06]  /*7660*/  BAR.SYNC.DEFER_BLOCKING 0x1, 0x80 ;  /* 0x0042000000007b1d */ /* 0x008fec0000010000 */
[----:B------:R-:W-:Y:S05]  /*7670*/  @P0 BRA `(.L_x_126) ;  /* 0x00000000003c0947 */ /* 0x000fea0003800000 */
[----:B------:R-:W3:Y:S01]  /*7680*/  LDCU.64 UR6, c[0x0][0x348] ;  /* 0x00006900ff0677ac */ /* 0x000ee20008000a00 */
[----:B------:R-:W-:Y:S01]  /*7690*/  UIADD3 UR4, UPT, UPT, UR43, 0x200, URZ ;  /* 0x000002002b047890 */ /* 0x000fe2000fffe0ff */
[----:B------:R-:W-:Y:S01]  /*76a0*/  UMOV UR51, UR36 ;  /* 0x0000002400337c82 */ /* 0x000fe20008000000 */
[----:B------:R-:W-:Y:S02]  /*76b0*/  UIADD3 UR9, UPT, UPT, UR49, 0x40, URZ ;  /* 0x0000004031097890 */ /* 0x000fe4000fffe0ff */
[----:B------:R-:W-:Y:S02]  /*76c0*/  UIADD3 UR8, UPT, UPT, UR43, 0x1200, URZ ;  /* 0x000012002b087890 */ /* 0x000fe4000fffe0ff */
[----:B------:R-:W-:Y:S01]  /*76d0*/  MOV R59, UR4 ;  /* 0x00000004003b7c02 */ /* 0x000fe20008000f00 */
[----:B------:R-:W-:Y:S01]  /*76e0*/  UMOV UR10, UR50 ;  /* 0x00000032000a7c82 */ /* 0x000fe20008000000 */
[----:B------:R-:W-:Y:S02]  /*76f0*/  UMOV UR11, UR36 ;  /* 0x00000024000b7c82 */ /* 0x000fe40008000000 */
[----:B------:R-:W-:Y:S01]  /*7700*/  R2UR UR48, R59 ;  /* 0x000000003b3072ca */ /* 0x000fe200000e0000 */
[----:B---3--:R-:W-:Y:S04]  /*7710*/  UIADD3 UR4, UP0, UPT, UR6, 0x680, URZ ;  /* 0x0000068006047890 */ /* 0x008fe8000ff1e0ff */
[----:B------:R-:W-:Y:S09]  /*7720*/  UIADD3.X UR5, UPT, UPT, URZ, UR7, URZ, UP0, !UPT ;  /* 0x00000007ff057290 */ /* 0x000ff200087fe4ff */
[----:B------:R3:W-:Y:S01]  /*7730*/  UTMASTG.3D [UR48], [UR4] ;  /* 0x00000030040073b5 */ /* 0x0007e20008010000 */
[----:B------:R3:W-:Y:S01]  /*7740*/  UTMASTG.3D [UR8], [UR4] ;  /* 0x00000008040073b5 */ /* 0x0007e20008010000 */
[----:B------:R0:W-:Y:S01]  /*7750*/  UTMACMDFLUSH ;  /* 0x00000000000079b7 */ /* 0x0001e20000000000 */
[----:B---3--:R-:W-:Y:S04]  /*7760*/  DEPBAR.LE SB0, 0x1 ;  /* 0x000080400000791a */ /* 0x008fe80000000000 */
.L_x_126:
[----:B------:R-:W-:Y:S05]  /*7770*/  BSYNC.RECONVERGENT B0 ;  /* 0x0000000000007941 */ /* 0x000fea0003800200 */
.L_x_125:
[----:B------:R-:W-:Y:S01]  /*7780*/  BAR.SYNC.DEFER_BLOCKING 0x1, 0x80 ;  /* 0x0042000000007b1d */ /* 0x000fe20000010000 */
[----:B------:R-:W-:Y:S01]  /*7790*/  ISETP.NE.AND P1, PT, R71, RZ, PT ;  /* 0x000000ff4700720c */ /* 0x000fe20003f25270 */
[----:B------:R-:W-:Y:S01]  /*77a0*/  UISETP.NE.AND UP0, UPT, UR52, URZ, UPT ;  /* 0x000000ff3400728c */ /* 0x000fe2000bf05270 */
[----:B------:R-:W-:Y:S11]  /*77b0*/  LEA R2, R27, UR43, 0x3 ;  /* 0x0000002b1b027c11 */ /* 0x000ff6000f8e18ff */
[----:B------:R-:W-:Y:S01]  /*77c0*/  @P1 SHF.L.U32 R3, R65, 0x1f, RZ ;  /* 0x0000001f41031819 */ /* 0x000fe200000006ff */
[----:B------:R-:W-:Y:S06]  /*77d0*/  BRA.U !UP0, `(.L_x_127) ;  /* 0x0000000108247547 */ /* 0x000fec000b800000 */
[----:B-1----:R-:W-:Y:S01]  /*77e0*/  IMAD.U32 R4, RZ, RZ, UR46 ;  /* 0x0000002eff047e24 */ /* 0x002fe2000f8e00ff */
[----:B------:R-:W-:Y:S01]  /*77f0*/  MOV R0, UR47 ;  /* 0x0000002f00007c02 */ /* 0x000fe20008000f00 */
[----:B------:R-:W-:Y:S03]  /*7800*/  UIADD3 UR4, UPT, UPT, UR46, 0x1, URZ ;  /* 0x000000012e047890 */ /* 0x000fe6000fffe0ff */
[----:B------:R-:W-:Y:S01]  /*7810*/  @P1 LEA R4, R4, UR43, 0x3 ;  /* 0x0000002b04041c11 */ /* 0x000fe2000f8e18ff */
[----:B------:R-:W-:Y:S04]  /*7820*/  UISETP.NE.AND UP0, UPT, UR4, 0x4, UPT ;  /* 0x000000040400788c */ /* 0x000fe8000bf05270 */
[----:B------:R-:W-:Y:S01]  /*7830*/  @P1 VIADD R4, R4, 0xe0 ;  /* 0x000000e004041836 */ /* 0x000fe20000000000 */
[----:B------:R-:W-:Y:S04]  /*7840*/  USEL UR46, UR4, URZ, UP0 ;  /* 0x000000ff042e7287 */ /* 0x000fe80008000000 */
[----:B------:R-:W-:Y:S04]  /*7850*/  @P1 PRMT R0, R0, 0x654, R4 ;  /* 0x0000065400001816 */ /* 0x000fe80000000004 */
[----:B------:R3:W-:Y:S04]  /*7860*/  @P1 SYNCS.ARRIVE.TRANS64.RED.A1T0 RZ, [R0+URZ], RZ ;  /* 0x000000ff00ff19a7 */ /* 0x0007e800081004ff */
.L_x_127:
[----:B------:R-:W4:Y:S01]  /*7870*/  @P1 SYNCS.PHASECHK.TRANS64.TRYWAIT P0, [R2+URZ+0xc0], R3 ;  /* 0x0000c003020015a7 */ /* 0x000f2200080011ff */
[----:B------:R-:W-:Y:S01]  /*7880*/  BSSY B1, `(.L_x_128) ;  /* 0x0000016000017945 */ /* 0x000fe20003800000 */
[----:B----4-:R-:W-:Y:S03]  /*7890*/  @P1 SEL R73, RZ, 0x1, !P0 ;  /* 0x00000001ff491807 */ /* 0x010fe60004000000 */
[----:B------:R-:W-:Y:S05]  /*78a0*/  @!P1 BRA `(.L_x_129) ;  /* 0x00000000004c9947 */ /* 0x000fea0003800000 */
[----:B------:R-:W-:Y:S01]  /*78b0*/  ISETP.NE.AND P0, PT, R73, RZ, PT ;  /* 0x000000ff4900720c */ /* 0x000fe20003f05270 */
[----:B------:R-:W-:Y:S01]  /*78c0*/  BSSY B0, `(.L_x_130) ;  /* 0x000000b000007945 */ /* 0x000fe20003800000 */
[----:B------:R-:W-:Y:S11]  /*78d0*/  ISETP.NE.AND P1, PT, R74, RZ, PT ;  /* 0x000000ff4a00720c */ /* 0x000ff60003f25270 */
[----:B------:R-:W-:Y:S02]  /*78e0*/  @!UPT UIADD3 URZ, UPT, UPT, URZ, URZ, URZ ;  /* 0x000000fffffff290 */ /* 0x000fe4000fffe0ff */
[C---:B-1----:R-:W-:Y:S01]  /*78f0*/  @P1 IMAD R6, R27.reuse, 0x2000, R68 ;  /* 0x000020001b061824 */ /* 0x042fe200078e0244 */
[C---:B------:R-:W-:Y:S01]  /*7900*/  @P1 LEA R4, R27.reuse, R66, 0xd ;  /* 0x000000421b041211 */ /* 0x040fe200078e68ff */
[C---:B------:R-:W-:Y:S02]  /*7910*/  @P1 IMAD R5, R27.reuse, 0x2000, R67 ;  /* 0x000020001b051824 */ /* 0x040fe400078e0243 */
[----:B------:R-:W-:Y:S01]  /*7920*/  @P1 IMAD R3, R27, 0x2000, R62 ;  /* 0x000020001b031824 */ /* 0x000fe200078e023e */
[----:B------:R-:W-:Y:S06]  /*7930*/  @P0 BRA `(.L_x_131) ;  /* 0x00000000000c0947 */ /* 0x000fec0003800000 */
[----:B---3--:R-:W-:Y:S04]  /*7940*/  SHF.L.U32 R0, R65, 0x1f, RZ ;  /* 0x0000001f41007819 */ /* 0x008fe800000006ff */
[----:B------:R-:W1:Y:S02]  /*7950*/  SYNCS.PHASECHK.TRANS64.TRYWAIT P0, [R2+URZ+0xc0], R0 ;  /* 0x0000c000020075a7 */ /* 0x000e6400080011ff */
[----:B-1----:R-:W-:Y:S05]  /*7960*/  @!P0 BRA `(.L_x_132) ;  /* 0x0000002c00888947 */ /* 0x002fea0003800000 */
.L_x_131:
[----:B------:R-:W-:Y:S05]  /*7970*/  BSYNC B0 ;  /* 0x0000000000007941 */ /* 0x000fea0003800000 */
.L_x_130:
[----:B------:R-:W-:Y:S02]  /*7980*/  ISETP.NE.AND P0, PT, R74, RZ, PT ;  /* 0x000000ff4a00720c */ /* 0x000fe40003f05270 */
[----:B------:R-:W-:Y:S11]  /*7990*/  IADD3 R27, PT, PT, R27, 0x1, RZ ;  /* 0x000000011b1b7810 */ /* 0x000ff60007ffe0ff */
[----:B------:R4:W1:Y:S04]  /*79a0*/  @P0 LDS.128 R44, [R6] ;  /* 0x00000000062c0984 */ /* 0x0008680000000c00 */
[----:B------:R4:W1:Y:S04]  /*79b0*/  @P0 LDS.128 R40, [R5+0x10] ;  /* 0x0000100005280984 */ /* 0x0008680000000c00 */
[----:B------:R4:W1:Y:S04]  /*79c0*/  @P0 LDS.128 R32, [R4+0x20] ;  /* 0x0000200004200984 */ /* 0x0008680000000c00 */
[----:B------:R4:W1:Y:S02]  /*79d0*/  @P0 LDS.128 R36, [R3+0x30] ;  /* 0x0000300003240984 */ /* 0x0008640000000c00 */
.L_x_129:
[----:B------:R-:W-:Y:S05]  /*79e0*/  BSYNC B1 ;  /* 0x0000000000017941 */ /* 0x000fea0003800000 */
.L_x_128:
[----:B-1-3--:R-:W-:Y:S05]  /*79f0*/  VIADD R0, R25, 0x10 ;  /* 0x0000001019007836 */ /* 0x00afea0000000000 */
[----:B------:R-:W-:Y:S04]  /*7a00*/  SHF.R.U32.HI R0, RZ, 0x15, R0 ;  /* 0x00000015ff007819 */ /* 0x000fe80000011600 */
[----:B------:R-:W-:Y:S11]  /*7a10*/  LOP3.LUT P0, RZ, R0, 0x3, R57, 0x48, !PT ;  /* 0x0000000300ff7812 */ /* 0x000ff60007804839 */
[----:B------:R-:W-:Y:S02]  /*7a20*/  @!UPT UIADD3 URZ, UPT, UPT, URZ, URZ, URZ ;  /* 0x000000fffffff290 */ /* 0x000fe4000fffe0ff */
[----:B------:R-:W-:Y:S05]  /*7a30*/  @!P0 BRA `(.L_x_133) ;  /* 0x0000000000408947 */ /* 0x000fea0003800000 */
[----:B------:R-:W1:Y:S01]  /*7a40*/  LDCU.64 UR8, c[0x4][0x70] ;  /* 0x01000e00ff0877ac */ /* 0x000e620008000a00 */
[----:B----4-:R-:W-:Y:S01]  /*7a50*/  MOV R3, 0x0 ;  /* 0x0000000000037802 */ /* 0x010fe20000000f00 */
[----:B------:R-:W-:Y:S02]  /*7a60*/  HFMA2 R12, -RZ, RZ, 0, 5.9604644775390625e-08 ;  /* 0x00000001ff0c7431 */ /* 0x000fe400000001ff */
[----:B------:R-:W-:Y:S02]  /*7a70*/  IMAD.MOV.U32 R8, RZ, RZ, 0x192 ;  /* 0x00000192ff087424 */ /* 0x000fe400078e00ff */
[----:B------:R-:W-:Y:S01]  /*7a80*/  IMAD.MOV.U32 R13, RZ, RZ, RZ ;  /* 0x000000ffff0d7224 */ /* 0x000fe200078e00ff */
[----:B------:R-:W3:Y:S01]  /*7a90*/  LDCU.64 UR6, c[0x4][0x78] ;  /* 0x01000f00ff0677ac */ /* 0x000ee20008000a00 */
[----:B------:R-:W4:Y:S01]  /*7aa0*/  LDC.64 R2, c[0x4][R3] ;  /* 0x0100000003027b82 */ /* 0x000f220000000a00 */
[----:B------:R-:W5:Y:S01]  /*7ab0*/  LDCU.64 UR4, c[0x4][0x10] ;  /* 0x01000200ff0477ac */ /* 0x000f620008000a00 */
[----:B-1----:R-:W-:Y:S01]  /*7ac0*/  MOV R5, UR9 ;  /* 0x0000000900057c02 */ /* 0x002fe20008000f00 */
[----:B------:R-:W-:Y:S01]  /*7ad0*/  IMAD.U32 R4, RZ, RZ, UR8 ;  /* 0x00000008ff047e24 */ /* 0x000fe2000f8e00ff */
[----:B---3--:R-:W-:Y:S01]  /*7ae0*/  MOV R7, UR7 ;  /* 0x0000000700077c02 */ /* 0x008fe20008000f00 */
[----:B------:R-:W-:Y:S01]  /*7af0*/  IMAD.U32 R6, RZ, RZ, UR6 ;  /* 0x00000006ff067e24 */ /* 0x000fe2000f8e00ff */
[----:B-----5:R-:W-:Y:S01]  /*7b00*/  MOV R11, UR5 ;  /* 0x00000005000b7c02 */ /* 0x020fe20008000f00 */
[----:B------:R-:W-:Y:S02]  /*7b10*/  IMAD.U32 R10, RZ, RZ, UR4 ;  /* 0x00000004ff0a7e24 */ /* 0x000fe4000f8e00ff */
[----:B------:R-:W-:Y:S07]  /*7b20*/  LEPC R20, `(.L_x_133) ;  /* 0x000000001014794e */ /* 0x000fee0000000000 */
[----:B--2-4-:R-:W-:Y:S05]  /*7b30*/  CALL.ABS.NOINC R2 ;  /* 0x0000000002007343 */ /* 0x014fea0003c00000 */
.L_x_133:
[----:B------:R-:W-:Y:S01]  /*7b40*/  ISETP.NE.AND P6, PT, R71, RZ, PT ;  /* 0x000000ff4700720c */ /* 0x000fe20003fc5270 */
[----:B------:R-:W-:Y:S05]  /*7b50*/  WARPSYNC.ALL ;  /* 0x0000000000007948 */ /* 0x000fea0003800000 */
[----:B------:R-:W-:Y:S01]  /*7b60*/  R2UR UR4, R25 ;  /* 0x00000000190472ca */ /* 0x000fe200000e0000 */
[----:B------:R-:W-:Y:S01]  /*7b70*/  IMAD.U32 R0, RZ, RZ, UR46 ;  /* 0x0000002eff007e24 */ /* 0x000fe2000f8e00ff */
[----:B------:R-:W-:Y:S01]  /*7b80*/  LOP3.LUT R20, R44, 0xffffe000, RZ, 0xc0, !PT ;  /* 0xffffe0002c147812 */ /* 0x000fe200078ec0ff */
[----:B------:R-:W-:Y:S01]  /*7b90*/  IMAD.U32 R21, RZ, RZ, UR47 ;  /* 0x0000002fff157e24 */ /* 0x000fe2000f8e00ff */
[----:B------:R-:W-:Y:S01]  /*7ba0*/  ISETP.NE.AND P0, PT, R70, RZ, PT ;  /* 0x000000ff4600720c */ /* 0x000fe20003f05270 */
[----:B------:R-:W-:Y:S02]  /*7bb0*/  BSSY.RECONVERGENT B0, `(.L_x_134) ;  /* 0x0000061000007945 */ /* 0x000fe40003800200 */
[----:B------:R-:W-:Y:S05]  /*7bc0*/  @P6 LEA R0, R0, UR43, 0x3 ;  /* 0x0000002b00006c11 */ /* 0x000fea000f8e18ff */
[----:B------:R-:W-:Y:S01]  /*7bd0*/  @P6 VIADD R0, R0, 0xe0 ;  /* 0x000000e000006836 */ /* 0x000fe20000000000 */
[----:B----4-:R-:W1:Y:S04]  /*7be0*/  LDTM.x16 R4, tmem[UR4+0x10] ;  /* 0x00001004000479ee */ /* 0x010e680008240000 */
[----:B------:R-:W-:Y:S01]  /*7bf0*/  @P6 PRMT R21, R21, 0x654, R0 ;  /* 0x0000065415156816 */ /* 0x000fe20000000000 */
[C---:B-1----:R-:W-:Y:S01]  /*7c00*/  FMUL R0, R24.reuse, R4 ;  /* 0x0000000418007220 */ /* 0x042fe20000400000 */
[C---:B------:R-:W-:Y:S01]  /*7c10*/  FMUL R4, R24.reuse, R8 ;  /* 0x0000000818047220 */ /* 0x040fe20000400000 */
[C---:B------:R-:W-:Y:S01]  /*7c20*/  FMUL R8, R24.reuse, R12 ;  /* 0x0000000c18087220 */ /* 0x040fe20000400000 */
[C---:B------:R-:W-:Y:S01]  /*7c30*/  FMUL R12, R24.reuse, R16 ;  /* 0x00000010180c7220 */ /* 0x040fe20000400000 */
[----:B------:R-:W-:Y:S01]  /*7c40*/  LOP3.LUT R16, R45, 0xffffe000, RZ, 0xc0, !PT ;  /* 0xffffe0002d107812 */ /* 0x000fe200078ec0ff */
[C---:B------:R-:W-:Y:S01]  /*7c50*/  FMUL R2, R24.reuse, R5 ;  /* 0x0000000518027220 */ /* 0x040fe20000400000 */
[C---:B------:R-:W-:Y:S01]  /*7c60*/  FMUL R3, R24.reuse, R6 ;  /* 0x0000000618037220 */ /* 0x040fe20000400000 */
[----:B------:R-:W-:Y:S01]  /*7c70*/  FMUL R5, R24, R9 ;  /* 0x0000000918057220 */ /* 0x000fe20000400000 */
[----:B------:R-:W-:Y:S01]  /*7c80*/  FFMA R28, R26, R20, R0 ;  /* 0x000000141a1c7223 */ /* 0x000fe20000000000 */
[----:B------:R-:W-:Y:S01]  /*7c90*/  LOP3.LUT R0, R46, 0xffffe000, RZ, 0xc0, !PT ;  /* 0xffffe0002e007812 */ /* 0x000fe200078ec0ff */
[C---:B------:R-:W-:Y:S01]  /*7ca0*/  FMUL R6, R24.reuse, R10 ;  /* 0x0000000a18067220 */ /* 0x040fe20000400000 */
[C---:B------:R-:W-:Y:S01]  /*7cb0*/  FMUL R9, R24.reuse, R13 ;  /* 0x0000000d18097220 */ /* 0x040fe20000400000 */
[C---:B------:R-:W-:Y:S01]  /*7cc0*/  FMUL R10, R24.reuse, R14 ;  /* 0x0000000e180a7220 */ /* 0x040fe20000400000 */
[----:B------:R-:W-:Y:S01]  /*7cd0*/  F2FP.TF32.F32.PACK_B R28, R28 ;  /* 0x0000001cff1c723e */ /* 0x000fe200024050ff */
[C---:B------:R-:W-:Y:S01]  /*7ce0*/  FMUL R13, R24.reuse, R17 ;  /* 0x00000011180d7220 */ /* 0x040fe20000400000 */
[----:B------:R-:W-:Y:S01]  /*7cf0*/  LOP3.LUT R17, R47, 0xffffe000, RZ, 0xc0, !PT ;  /* 0xffffe0002f117812 */ /* 0x000fe200078ec0ff */
[----:B------:R-:W-:Y:S01]  /*7d00*/  FMUL R14, R24, R18 ;  /* 0x00000012180e7220 */ /* 0x000fe20000400000 */
[----:B------:R-:W-:Y:S01]  /*7d10*/  LOP3.LUT R18, R40, 0xffffe000, RZ, 0xc0, !PT ;  /* 0xffffe00028127812 */ /* 0x000fe200078ec0ff */
[----:B------:R-:W-:Y:S01]  /*7d20*/  FFMA R29, R26, R16, R2 ;  /* 0x000000101a1d7223 */ /* 0x000fe20000000002 */
[----:B------:R-:W-:Y:S01]  /*7d30*/  LOP3.LUT R2, R41, 0xffffe000, RZ, 0xc0, !PT ;  /* 0xffffe00029027812 */ /* 0x000fe200078ec0ff */
[----:B------:R-:W-:Y:S01]  /*7d40*/  FMUL R7, R24, R7 ;  /* 0x0000000718077220 */ /* 0x000fe20000400000 */
[----:B------:R-:W-:Y:S01]  /*7d50*/  LOP3.LUT R16, R33, 0xffffe000, RZ, 0xc0, !PT ;  /* 0xffffe00021107812 */ /* 0x000fe200078ec0ff */
[----:B------:R-:W-:Y:S01]  /*7d60*/  FFMA R30, R26, R0, R3 ;  /* 0x000000001a1e7223 */ /* 0x000fe20000000003 */
[----:B------:R-:W-:Y:S01]  /*7d70*/  LOP3.LUT R0, R42, 0xffffe000, RZ, 0xc0, !PT ;  /* 0xffffe0002a007812 */ /* 0x000fe200078ec0ff */
[C---:B------:R-:W-:Y:S01]  /*7d80*/  FFMA R31, R26.reuse, R17, R7 ;  /* 0x000000111a1f7223 */ /* 0x040fe20000000007 */
[----:B------:R-:W-:Y:S01]  /*7d90*/  F2FP.TF32.F32.PACK_B R29, R29 ;  /* 0x0000001dff1d723e */ /* 0x000fe200024050ff */
[C---:B------:R-:W-:Y:S01]  /*7da0*/  FFMA R4, R26.reuse, R18, R4 ;  /* 0x000000121a047223 */ /* 0x040fe20000000004 */
[----:B------:R-:W-:Y:S01]  /*7db0*/  F2FP.TF32.F32.PACK_B R30, R30 ;  /* 0x0000001eff1e723e */ /* 0x000fe200024050ff */
[----:B------:R-:W-:Y:S01]  /*7dc0*/  FFMA R5, R26, R2, R5 ;  /* 0x000000021a057223 */ /* 0x000fe20000000005 */
[----:B------:R-:W-:Y:S01]  /*7dd0*/  LOP3.LUT R2, R43, 0xffffe000, RZ, 0xc0, !PT ;  /* 0xffffe0002b027812 */ /* 0x000fe200078ec0ff */
[----:B------:R-:W-:Y:S01]  /*7de0*/  FMUL R11, R24, R11 ;  /* 0x0000000b180b7220 */ /* 0x000fe20000400000 */
[----:B------:R-:W-:Y:S01]  /*7df0*/  F2FP.TF32.F32.PACK_B R31, R31 ;  /* 0x0000001fff1f723e */ /* 0x000fe200024050ff */
[----:B------:R-:W-:Y:S01]  /*7e00*/  FFMA R6, R26, R0, R6 ;  /* 0x000000001a067223 */ /* 0x000fe20000000006 */
[----:B------:R-:W-:Y:S01]  /*7e10*/  LOP3.LUT R3, R32, 0xffffe000, RZ, 0xc0, !PT ;  /* 0xffffe00020037812 */ /* 0x000fe200078ec0ff */
[----:B------:R-:W-:Y:S01]  /*7e20*/  FFMA R7, R26, R2, R11 ;  /* 0x000000021a077223 */ /* 0x000fe2000000000b */
[----:B------:R-:W-:Y:S01]  /*7e30*/  F2FP.TF32.F32.PACK_B R4, R4 ;  /* 0x00000004ff04723e */ /* 0x000fe200024050ff */
[----:B------:R1:W-:Y:S01]  /*7e40*/  STS.128 [R68+0x2000], R28 ;  /* 0x0020001c44007388 */ /* 0x0003e20000000c00 */
[----:B------:R-:W-:Y:S01]  /*7e50*/  LOP3.LUT R0, R34, 0xffffe000, RZ, 0xc0, !PT ;  /* 0xffffe00022007812 */ /* 0x000fe200078ec0ff */
[----:B------:R-:W-:Y:S01]  /*7e60*/  FMUL R15, R24, R15 ;  /* 0x0000000f180f7220 */ /* 0x000fe20000400000 */
[----:B------:R-:W-:Y:S01]  /*7e70*/  LOP3.LUT R2, R35, 0xffffe000, RZ, 0xc0, !PT ;  /* 0xffffe00023027812 */ /* 0x000fe200078ec0ff */
[C---:B------:R-:W-:Y:S01]  /*7e80*/  FFMA R8, R26.reuse, R3, R8 ;  /* 0x000000031a087223 */ /* 0x040fe20000000008 */
[----:B------:R-:W-:Y:S01]  /*7e90*/  F2FP.TF32.F32.PACK_B R5, R5 ;  /* 0x00000005ff05723e */ /* 0x000fe200024050ff */
[C---:B------:R-:W-:Y:S01]  /*7ea0*/  FFMA R9, R26.reuse, R16, R9 ;  /* 0x000000101a097223 */ /* 0x040fe20000000009 */
[----:B------:R-:W-:Y:S01]  /*7eb0*/  F2FP.TF32.F32.PACK_B R6, R6 ;  /* 0x00000006ff06723e */ /* 0x000fe200024050ff */
[C---:B------:R-:W-:Y:S01]  /*7ec0*/  FFMA R10, R26.reuse, R0, R10 ;  /* 0x000000001a0a7223 */ /* 0x040fe2000000000a */
[----:B------:R-:W-:Y:S01]  /*7ed0*/  F2FP.TF32.F32.PACK_B R7, R7 ;  /* 0x00000007ff07723e */ /* 0x000fe200024050ff */
[----:B------:R-:W-:Y:S01]  /*7ee0*/  FFMA R11, R26, R2, R15 ;  /* 0x000000021a0b7223 */ /* 0x000fe2000000000f */
[----:B------:R-:W-:Y:S01]  /*7ef0*/  LOP3.LUT R0, R36, 0xffffe000, RZ, 0xc0, !PT ;  /* 0xffffe00024007812 */ /* 0x000fe200078ec0ff */
[----:B------:R-:W-:Y:S01]  /*7f00*/  FMUL R19, R24, R19 ;  /* 0x0000001318137220 */ /* 0x000fe20000400000 */
        /* <DEDUP_REMOVED lines=16> */
[----:B------:R-:W-:Y:S02]  /*8010*/  F2FP.TF32.F32.PACK_B R15, R15 ;  /* 0x0000000fff0f723e */ /* 0x000fe400024050ff */
[----:B------:R-:W-:Y:S02]  /*8020*/  LEA R0, R27, UR43, 0x3 ;  /* 0x0000002b1b007c11 */ /* 0x000fe4000f8e18ff */
[----:B------:R-:W-:Y:S01]  /*8030*/  @P6 SHF.L.U32 R2, R65, 0x1f, RZ ;  /* 0x0000001f41026819 */ /* 0x000fe200000006ff */
        /* <DEDUP_REMOVED lines=10> */
[----:B------:R-:W-:Y:S02]  /*80e0*/  UIADD3 UR13, UPT, UPT, UR49, 0x10, URZ ;  /* 0x00000010310d7890 */ /* 0x000fe4000fffe0ff */
[----:B------:R-:W-:Y:S01]  /*80f0*/  UIADD3 UR12, UPT, UPT, UR43, 0x2200, URZ ;  /* 0x000022002b0c7890 */ /* 0x000fe2000fffe0ff */
[----:B------:R-:W-:Y:S01]  /*8100*/  UMOV UR14, UR50 ;  /* 0x00000032000e7c82 */ /* 0x000fe20008000000 */
[----:B------:R-:W-:Y:S01]  /*8110*/  UMOV UR15, UR36 ;  /* 0x00000024000f7c82 */ /* 0x000fe20008000000 */
[----:B------:R-:W-:Y:S02]  /*8120*/  UIADD3 UR9, UPT, UPT, UR49, 0x50, URZ ;  /* 0x0000005031097890 */ /* 0x000fe4000fffe0ff */
[----:B------:R-:W-:Y:S01]  /*8130*/  UIADD3 UR8, UPT, UPT, UR43, 0x3200, URZ ;  /* 0x000032002b087890 */ /* 0x000fe2000fffe0ff */
[----:B------:R-:W-:Y:S01]  /*8140*/  UMOV UR10, UR50 ;  /* 0x00000032000a7c82 */ /* 0x000fe20008000000 */
[----:B------:R-:W-:Y:S01]  /*8150*/  UMOV UR11, UR36 ;  /* 0x00000024000b7c82 */ /* 0x000fe20008000000 */
[----:B---3--:R-:W-:Y:S04]  /*8160*/  UIADD3 UR4, UP0, UPT, UR6, 0x680, URZ ;  /* 0x0000068006047890 */ /* 0x008fe8000ff1e0ff */
[----:B------:R-:W-:Y:S09]  /*8170*/  UIADD3.X UR5, UPT, UPT, URZ, UR7, URZ, UP0, !UPT ;  /* 0x00000007ff057290 */ /* 0x000ff200087fe4ff */
[----:B------:R3:W-:Y:S01]  /*8180*/  UTMASTG.3D [UR12], [UR4] ;  /* 0x0000000c040073b5 */ /* 0x0007e20008010000 */
[----:B------:R3:W-:Y:S01]  /*8190*/  UTMASTG.3D [UR8], [UR4] ;  /* 0x00000008040073b5 */ /* 0x0007e20008010000 */
[----:B------:R0:W-:Y:S01]  /*81a0*/  UTMACMDFLUSH ;  /* 0x00000000000079b7 */ /* 0x0001e20000000000 */
[----:B---3--:R-:W-:Y:S04]  /*81b0*/  DEPBAR.LE SB0, 0x1 ;  /* 0x000080400000791a */ /* 0x008fe80000000000 */
.L_x_135:
[----:B------:R-:W-:Y:S05]  /*81c0*/  BSYNC.RECONVERGENT B0 ;  /* 0x0000000000007941 */ /* 0x000fea0003800200 */
.L_x_134:
[----:B------:R-:W-:Y:S01]  /*81d0*/  BAR.SYNC.DEFER_BLOCKING 0x1, 0x80 ;  /* 0x0042000000007b1d */ /* 0x000fe20000010000 */
[----:B------:R-:W-:Y:S04]  /*81e0*/  UIADD3 UR4, UPT, UPT, UR46, 0x1, URZ ;  /* 0x000000012e047890 */ /* 0x000fe8000fffe0ff */
[----:B------:R-:W-:Y:S04]  /*81f0*/  UISETP.NE.AND UP0, UPT, UR4, 0x4, UPT ;  /* 0x000000040400788c */ /* 0x000fe8000bf05270 */
[----:B------:R-:W-:Y:S01]  /*8200*/  USEL UR44, UR4, URZ, UP0 ;  /* 0x000000ff042c7287 */ /* 0x000fe20008000000 */
[----:B------:R3:W-:Y:S01]  /*8210*/  @P6 SYNCS.ARRIVE.TRANS64.RED.A1T0 RZ, [R21+URZ], RZ ;  /* 0x000000ff15ff69a7 */ /* 0x0007e200081004ff */
[----:B------:R-:W-:Y:S01]  /*8220*/  BSSY B1, `(.L_x_136) ;  /* 0x0000017000017945 */ /* 0x000fe20003800000 */
[----:B------:R-:W4:Y:S02]  /*8230*/  @P6 SYNCS.PHASECHK.TRANS64.TRYWAIT P0, [R0+URZ+0xc0], R2 ;  /* 0x0000c002000065a7 */ /* 0x000f2400080011ff */
[----:B----4-:R-:W-:Y:S01]  /*8240*/  @P6 SEL R73, RZ, 0x1, !P0 ;  /* 0x00000001ff496807 */ /* 0x010fe20004000000 */
[----:B---3--:R-:W-:Y:S06]  /*8250*/  @!P6 BRA `(.L_x_137) ;  /* 0x00000000004ce947 */ /* 0x008fec0003800000 */
        /* <DEDUP_REMOVED lines=9> */
[----:B------:R-:W-:Y:S04]  /*82f0*/  SHF.L.U32 R6, R65, 0x1f, RZ ;  /* 0x0000001f41067819 */ /* 0x000fe800000006ff */
[----:B------:R-:W1:Y:S02]  /*8300*/  SYNCS.PHASECHK.TRANS64.TRYWAIT P0, [R0+URZ+0xc0], R6 ;  /* 0x0000c006000075a7 */ /* 0x000e6400080011ff */
[----:B-1----:R-:W-:Y:S05]  /*8310*/  @!P0 BRA `(.L_x_140) ;  /* 0x0000002400308947 */ /* 0x002fea0003800000 */
.L_x_139:
[----:B------:R-:W-:Y:S05]  /*8320*/  BSYNC B0 ;  /* 0x0000000000007941 */ /* 0x000fea0003800000 */
.L_x_138:
[----:B------:R-:W-:Y:S02]  /*8330*/  ISETP.NE.AND P0, PT, R74, RZ, PT ;  /* 0x000000ff4a00720c */ /* 0x000fe40003f05270 */
[----:B------:R-:W-:Y:S11]  /*8340*/  IADD3 R27, PT, PT, R27, 0x1, RZ ;  /* 0x000000011b1b7810 */ /* 0x000ff60007ffe0ff */
[----:B------:R3:W4:Y:S04]  /*8350*/  @P0 LDS.128 R44, [R5] ;  /* 0x00000000052c0984 */ /* 0x0007280000000c00 */
[----:B------:R3:W1:Y:S04]  /*8360*/  @P0 LDS.128 R40, [R4+0x10] ;  /* 0x0000100004280984 */ /* 0x0006680000000c00 */
[----:B------:R3:W1:Y:S04]  /*8370*/  @P0 LDS.128 R32, [R3+0x20] ;  /* 0x0000200003200984 */ /* 0x0006680000000c00 */
[----:B------:R3:W1:Y:S02]  /*8380*/  @P0 LDS.128 R36, [R2+0x30] ;  /* 0x0000300002240984 */ /* 0x0006640000000c00 */
.L_x_137:
[----:B------:R-:W-:Y:S05]  /*8390*/  BSYNC B1 ;  /* 0x0000000000017941 */ /* 0x000fea0003800000 */
.L_x_136:
[----:B-1----:R-:W-:Y:S05]  /*83a0*/  VIADD R0, R25, 0x20 ;  /* 0x0000002019007836 */ /* 0x002fea0000000000 */
[----:B------:R-:W-:Y:S04]  /*83b0*/  SHF.R.U32.HI R0, RZ, 0x15, R0 ;  /* 0x00000015ff007819 */ /* 0x000fe80000011600 */
[----:B------:R-:W-:Y:S11]  /*83c0*/  LOP3.LUT P0, RZ, R0, 0x3, R57, 0x48, !PT ;  /* 0x0000000300ff7812 */ /* 0x000ff60007804839 */
[----:B------:R-:W-:Y:S02]  /*83d0*/  @!UPT UIADD3 URZ, UPT, UPT, URZ, URZ, URZ ;  /* 0x000000fffffff290 */ /* 0x000fe4000fffe0ff */
[----:B------:R-:W-:Y:S05]  /*83e0*/  @!P0 BRA `(.L_x_141) ;  /* 0x0000000000408947 */ /* 0x000fea0003800000 */
[----:B------:R-:W1:Y:S01]  /*83f0*/  LDCU.64 UR8, c[0x4][0x70] ;  /* 0x01000e00ff0877ac */ /* 0x000e620008000a00 */
[----:B---3--:R-:W-:Y:S01]  /*8400*/  MOV R3, 0x0 ;  /* 0x0000000000037802 */ /* 0x008fe20000000f00 */
[----:B------:R-:W-:Y:S02]  /*8410*/  HFMA2 R12, -RZ, RZ, 0, 5.9604644775390625e-08 ;  /* 0x00000001ff0c7431 */ /* 0x000fe400000001ff */
[----:B------:R-:W-:Y:S02]  /*8420*/  IMAD.MOV.U32 R8, RZ, RZ, 0x192 ;  /* 0x00000192ff087424 */ /* 0x000fe400078e00ff */
[----:B------:R-:W-:Y:S01]  /*8430*/  IMAD.MOV.U32 R13, RZ, RZ, RZ ;  /* 0x000000ffff0d7224 */ /* 0x000fe200078e00ff */
[----:B------:R-:W3:Y:S01]  /*8440*/  LDCU.64 UR6, c[0x4][0x78] ;  /* 0x01000f00ff0677ac */ /* 0x000ee20008000a00 */
[----:B------:R-:W2:Y:S01]  /*8450*/  LDC.64 R2, c[0x4][R3] ;  /* 0x0100000003027b82 */ /* 0x000ea20000000a00 */
        /* <DEDUP_REMOVED lines=9> */
.L_x_141:
[----:B------:R-:W-:Y:S01]  /*84f0*/  ISETP.NE.AND P6, PT, R71, RZ, PT ;  /* 0x000000ff4700720c */ /* 0x000fe20003fc5270 */
[----:B------:R-:W-:Y:S05]  /*8500*/  WARPSYNC.ALL ;  /* 0x0000000000007948 */ /* 0x000fea0003800000 */
[----:B------:R-:W-:Y:S01]  /*8510*/  R2UR UR4, R25 ;  /* 0x00000000190472ca */ /* 0x000fe200000e0000 */
[----:B------:R-:W-:Y:S01]  /*8520*/  IMAD.U32 R0, RZ, RZ, UR44 ;  /* 0x0000002cff007e24 */ /* 0x000fe2000f8e00ff */
[----:B----4-:R-:W-:Y:S01]  /*8530*/  LOP3.LUT R20, R44, 0xffffe000, RZ, 0xc0, !PT ;  /* 0xffffe0002c147812 */ /* 0x010fe200078ec0ff */
[----:B------:R-:W-:Y:S01]  /*8540*/  IMAD.U32 R21, RZ, RZ, UR47 ;  /* 0x0000002fff157e24 */ /* 0x000fe2000f8e00ff */
[----:B------:R-:W-:Y:S01]  /*8550*/  ISETP.NE.AND P0, PT, R70, RZ, PT ;  /* 0x000000ff4600720c */ /* 0x000fe20003f05270 */
[----:B------:R-:W-:Y:S02]  /*8560*/  BSSY.RECONVERGENT B0, `(.L_x_142) ;  /* 0x0000061000007945 */ /* 0x000fe40003800200 */
[----:B------:R-:W-:Y:S05]  /*8570*/  @P6 LEA R0, R0, UR43, 0x3 ;  /* 0x0000002b00006c11 */ /* 0x000fea000f8e18ff */
[----:B------:R-:W-:Y:S01]  /*8580*/  @P6 VIADD R0, R0, 0xe0 ;  /* 0x000000e000006836 */ /* 0x000fe20000000000 */
[----:B---3--:R-:W1:Y:S04]  /*8590*/  LDTM.x16 R4, tmem[UR4+0x20] ;  /* 0x00002004000479ee */ /* 0x008e680008240000 */
        /* <DEDUP_REMOVED lines=93> */
.L_x_143:
[----:B------:R-:W-:Y:S05]  /*8b70*/  BSYNC.RECONVERGENT B0 ;  /* 0x0000000000007941 */ /* 0x000fea0003800200 */
.L_x_142:
        /* <DEDUP_REMOVED lines=21> */
.L_x_147:
[----:B------:R-:W-:Y:S05]  /*8cd0*/  BSYNC B0 ;  /* 0x0000000000007941 */ /* 0x000fea0003800000 */
.L_x_146:
[----:B------:R-:W-:Y:S11]  /*8ce0*/  ISETP.NE.AND P0, PT, R74, RZ, PT ;  /* 0x000000ff4a00720c */ /* 0x000ff60003f05270 */
[----:B------:R-:W-:Y:S02]  /*8cf0*/  @!UPT UIADD3 URZ, UPT, UPT, URZ, URZ, URZ ;  /* 0x000000fffffff290 */ /* 0x000fe4000fffe0ff */
[----:B------:R3:W4:Y:S04]  /*8d00*/  @P0 LDS.128 R44, [R4] ;  /* 0x00000000042c0984 */ /* 0x0007280000000c00 */
[----:B------:R3:W1:Y:S04]  /*8d10*/  @P0 LDS.128 R40, [R3+0x10] ;  /* 0x0000100003280984 */ /* 0x0006680000000c00 */
[----:B------:R3:W1:Y:S04]  /*8d20*/  @P0 LDS.128 R32, [R2+0x20] ;  /* 0x0000200002200984 */ /* 0x0006680000000c00 */
[----:B------:R3:W1:Y:S02]  /*8d30*/  @P0 LDS.128 R36, [R27+0x30] ;  /* 0x000030001b240984 */ /* 0x0006640000000c00 */
.L_x_145:
[----:B------:R-:W-:Y:S05]  /*8d40*/  BSYNC B1 ;  /* 0x0000000000017941 */ /* 0x000fea0003800000 */
.L_x_144:
        /* <DEDUP_REMOVED lines=21> */
.L_x_149:
[----:B------:R-:W-:Y:S01]  /*8ea0*/  ISETP.NE.AND P0, PT, R70, RZ, PT ;  /* 0x000000ff4600720c */ /* 0x000fe20003f05270 */
[----:B------:R-:W-:Y:S05]  /*8eb0*/  WARPSYNC.ALL ;  /* 0x0000000000007948 */ /* 0x000fea0003800000 */
[----:B------:R-:W-:Y:S01]  /*8ec0*/  R2UR UR4, R25 ;  /* 0x00000000190472ca */ /* 0x000fe200000e0000 */
[----:B------:R-:W-:Y:S01]  /*8ed0*/  VIADD R72, R72, 0x150 ;  /* 0x0000015048487836 */ /* 0x000fe20000000000 */
[----:B----4-:R-:W-:Y:S01]  /*8ee0*/  LOP3.LUT R0, R44, 0xffffe000, RZ, 0xc0, !PT ;  /* 0xffffe0002c007812 */ /* 0x010fe200078ec0ff */
[----:B------:R-:W-:Y:S01]  /*8ef0*/  BSSY.RECONVERGENT B0, `(.L_x_150) ;  /* 0x000005f000007945 */ /* 0x000fe20003800200 */
[----:B---3--:R-:W-:Y:S02]  /*8f00*/  LOP3.LUT R2, R45, 0xffffe000, RZ, 0xc0, !PT ;  /* 0xffffe0002d027812 */ /* 0x008fe400078ec0ff */
[----:B------:R-:W-:Y:S02]  /*8f10*/  LOP3.LUT R3, R46, 0xffffe000, RZ, 0xc0, !PT ;  /* 0xffffe0002e037812 */ /* 0x000fe400078ec0ff */
[----:B------:R-:W-:Y:S02]  /*8f20*/  LOP3.LUT R20, R47, 0xffffe000, RZ, 0xc0, !PT ;  /* 0xffffe0002f147812 */ /* 0x000fe400078ec0ff */
[----:B------:R-:W-:Y:S02]  /*8f30*/  LOP3.LUT R21, R40, 0xffffe000, RZ, 0xc0, !PT ;  /* 0xffffe00028157812 */ /* 0x000fe400078ec0ff */
[----:B------:R-:W-:Y:S01]  /*8f40*/  LOP3.LUT R25, R41, 0xffffe000, RZ, 0xc0, !PT ;  /* 0xffffe00029197812 */ /* 0x000fe200078ec0ff */
[----:B------:R-:W1:Y:S01]  /*8f50*/  LDTM.x16 R4, tmem[UR4+0x30] ;  /* 0x00003004000479ee */ /* 0x000e620008240000 */
[----:B------:R-:W-:Y:S01]  /*8f60*/  LOP3.LUT R27, R42, 0xffffe000, RZ, 0xc0, !PT ;  /* 0xffffe0002a1b7812 */ /* 0x000fe200078ec0ff */
[----:B------:R-:W-:Y:S01]  /*8f70*/  NOP ;  /* 0x0000000000007918 */ /* 0x000fe20000000000 */
[----:B------:R-:W-:Y:S02]  /*8f80*/  LOP3.LUT R28, R43, 0xffffe000, RZ, 0xc0, !PT ;  /* 0xffffe0002b1c7812 */ /* 0x000fe400078ec0ff */
[----:B------:R-:W-:Y:S02]  /*8f90*/  LOP3.LUT R72, R72, 0xfefffff8, RZ, 0xc0, !PT ;  /* 0xfefffff848487812 */ /* 0x000fe400078ec0ff */
[----:B------:R-:W-:Y:S02]  /*8fa0*/  LOP3.LUT R29, R32, 0xffffe000, RZ, 0xc0, !PT ;  /* 0xffffe000201d7812 */ /* 0x000fe400078ec0ff */
[----:B------:R-:W-:Y:S01]  /*8fb0*/  LOP3.LUT R30, R33, 0xffffe000, RZ, 0xc0, !PT ;  /* 0xffffe000211e7812 */ /* 0x000fe200078ec0ff */
[----:B-1----:R1:W-:Y:S01]  /*8fc0*/  SYNCS.ARRIVE.TRANS64.RED.A1T0 RZ, [R72+URZ], RZ ;  /* 0x000000ff48ff79a7 */ /* 0x0023e200081004ff */
[----:B------:R-:W-:Y:S02]  /*8fd0*/  LOP3.LUT R31, R34, 0xffffe000, RZ, 0xc0, !PT ;  /* 0xffffe000221f7812 */ /* 0x000fe400078ec0ff */
[----:B------:R-:W-:Y:S02]  /*8fe0*/  LOP3.LUT R32, R35, 0xffffe000, RZ, 0xc0, !PT ;  /* 0xffffe00023207812 */ /* 0x000fe400078ec0ff */
[----:B------:R-:W-:Y:S02]  /*8ff0*/  LOP3.LUT R33, R36, 0xffffe000, RZ, 0xc0, !PT ;  /* 0xffffe00024217812 */ /* 0x000fe400078ec0ff */
[----:B------:R-:W-:Y:S02]  /*9000*/  LOP3.LUT R34, R37, 0xffffe000, RZ, 0xc0, !PT ;  /* 0xffffe00025227812 */ /* 0x000fe400078ec0ff */
[----:B------:R-:W-:Y:S02]  /*9010*/  LOP3.LUT R35, R38, 0xffffe000, RZ, 0xc0, !PT ;  /* 0xffffe00026237812 */ /* 0x000fe400078ec0ff */
[----:B------:R-:W-:Y:S01]  /*9020*/  LOP3.LUT R36, R39, 0xffffe000, RZ, 0xc0, !PT ;  /* 0xffffe00027247812 */ /* 0x000fe200078ec0ff */
[C---:B------:R-:W-:Y:S01]  /*9030*/  FMUL R4, R24.reuse, R4 ;  /* 0x0000000418047220 */ /* 0x040fe20000400000 */
[C---:B------:R-:W-:Y:S01]  /*9040*/  FMUL R5, R24.reuse, R5 ;  /* 0x0000000518057220 */ /* 0x040fe20000400000 */
[C---:B------:R-:W-:Y:S01]  /*9050*/  FMUL R6, R24.reuse, R6 ;  /* 0x0000000618067220 */ /* 0x040fe20000400000 */
[----:B------:R-:W-:Y:S01]  /*9060*/  FMUL R7, R24, R7 ;  /* 0x0000000718077220 */ /* 0x000fe20000400000 */
[C---:B------:R-:W-:Y:S01]  /*9070*/  FFMA R4, R26.reuse, R0, R4 ;  /* 0x000000001a047223 */ /* 0x040fe20000000004 */
[C---:B------:R-:W-:Y:S01]  /*9080*/  FFMA R5, R26.reuse, R2, R5 ;  /* 0x000000021a057223 */ /* 0x040fe20000000005 */
[C---:B------:R-:W-:Y:S01]  /*9090*/  FFMA R6, R26.reuse, R3, R6 ;  /* 0x000000031a067223 */ /* 0x040fe20000000006 */
[----:B------:R-:W-:Y:S01]  /*90a0*/  FFMA R7, R26, R20, R7 ;  /* 0x000000141a077223 */ /* 0x000fe20000000007 */
[C---:B------:R-:W-:Y:S01]  /*90b0*/  FMUL R8, R24.reuse, R8 ;  /* 0x0000000818087220 */ /* 0x040fe20000400000 */
[C---:B------:R-:W-:Y:S01]  /*90c0*/  FMUL R9, R24.reuse, R9 ;  /* 0x0000000918097220 */ /* 0x040fe20000400000 */
[C---:B------:R-:W-:Y:S01]  /*90d0*/  FMUL R10, R24.reuse, R10 ;  /* 0x0000000a180a7220 */ /* 0x040fe20000400000 */
[----:B------:R-:W-:Y:S01]  /*90e0*/  FMUL R11, R24, R11 ;  /* 0x0000000b180b7220 */ /* 0x000fe20000400000 */
[----:B------:R-:W-:Y:S01]  /*90f0*/  F2FP.TF32.F32.PACK_B R4, R4 ;  /* 0x00000004ff04723e */ /* 0x000fe200024050ff */
[C---:B------:R-:W-:Y:S01]  /*9100*/  FFMA R8, R26.reuse, R21, R8 ;  /* 0x000000151a087223 */ /* 0x040fe20000000008 */
[----:B------:R-:W-:Y:S01]  /*9110*/  F2FP.TF32.F32.PACK_B R5, R5 ;  /* 0x00000005ff05723e */ /* 0x000fe200024050ff */
[C---:B------:R-:W-:Y:S01]  /*9120*/  FFMA R9, R26.reuse, R25, R9 ;  /* 0x000000191a097223 */ /* 0x040fe20000000009 */
[----:B------:R-:W-:Y:S01]  /*9130*/  F2FP.TF32.F32.PACK_B R6, R6 ;  /* 0x00000006ff06723e */ /* 0x000fe200024050ff */
[C---:B------:R-:W-:Y:S01]  /*9140*/  FFMA R10, R26.reuse, R27, R10 ;  /* 0x0000001b1a0a7223 */ /* 0x040fe2000000000a */
[----:B------:R-:W-:Y:S01]  /*9150*/  F2FP.TF32.F32.PACK_B R7, R7 ;  /* 0x00000007ff07723e */ /* 0x000fe200024050ff */
[----:B------:R-:W-:Y:S01]  /*9160*/  FFMA R11, R26, R28, R11 ;  /* 0x0000001c1a0b7223 */ /* 0x000fe2000000000b */
[C---:B------:R-:W-:Y:S01]  /*9170*/  FMUL R12, R24.reuse, R12 ;  /* 0x0000000c180c7220 */ /* 0x040fe20000400000 */
[----:B------:R-:W-:Y:S01]  /*9180*/  F2FP.TF32.F32.PACK_B R8, R8 ;  /* 0x00000008ff08723e */ /* 0x000fe200024050ff */
[C---:B------:R-:W-:Y:S01]  /*9190*/  FMUL R13, R24.reuse, R13 ;  /* 0x0000000d180d7220 */ /* 0x040fe20000400000 */
[----:B------:R1:W-:Y:S01]  /*91a0*/  STS.128 [R68+0x6000], R4 ;  /* 0x0060000444007388 */ /* 0x0003e20000000c00 */
        /* <DEDUP_REMOVED lines=8> */
[----:B------:R-:W-:Y:S01]  /*9230*/  FFMA R15, R26, R32, R15 ;  /* 0x000000201a0f7223 */ /* 0x000fe2000000000f */
[C---:B------:R-:W-:Y:S01]  /*9240*/  FMUL R16, R24.reuse, R16 ;  /* 0x0000001018107220 */ /* 0x040fe20000400000 */
[----:B------:R-:W-:Y:S01]  /*9250*/  F2FP.TF32.F32.PACK_B R12, R12 ;  /* 0x0000000cff0c723e */ /* 0x000fe200024050ff */
[----:B------:R1:W-:Y:S01]  /*9260*/  STS.128 [R67+0x6010], R8 ;  /* 0x0060100843007388 */ /* 0x0003e20000000c00 */
        /* <DEDUP_REMOVED lines=10> */
[----:B------:R-:W-:Y:S02]  /*9310*/  F2FP.TF32.F32.PACK_B R16, R16 ;  /* 0x00000010ff10723e */ /* 0x000fe400024050ff */
[----:B------:R1:W-:Y:S01]  /*9320*/  STS.128 [R66+0x6020], R12 ;  /* 0x0060200c42007388 */ /* 0x0003e20000000c00 */
[----:B------:R-:W-:Y:S02]  /*9330*/  F2FP.TF32.F32.PACK_B R17, R17 ;  /* 0x00000011ff11723e */ /* 0x000fe400024050ff */
        /* <DEDUP_REMOVED lines=26> */
.L_x_151:
[----:B------:R-:W-:Y:S05]  /*94e0*/  BSYNC.RECONVERGENT B0 ;  /* 0x0000000000007941 */ /* 0x000fea0003800200 */
.L_x_150:
[----:B------:R-:W-:Y:S01]  /*94f0*/  BAR.SYNC.DEFER_BLOCKING 0x1, 0x80 ;  /* 0x0042000000007b1d */ /* 0x000fe20000010000 */
[----:B------:R-:W-:Y:S01]  /*9500*/  UISETP.NE.AND UP0, UPT, UR52, -0x4, UPT ;  /* 0xfffffffc3400788c */ /* 0x000fe2000bf05270 */
[----:B------:R-:W-:Y:S08]  /*9510*/  IADD3 R22, PT, PT, R22, 0x1, RZ ;  /* 0x0000000116167810 */ /* 0x000ff00007ffe0ff */
[----:B------:R-:W-:Y:S05]  /*9520*/  BRA.U !UP0, `(.L_x_152) ;  /* 0x0000000108287547 */ /* 0x000fea000b800000 */
[----:B------:R-:W-:Y:S01]  /*9530*/  ISETP.NE.AND P0, PT, R71, RZ, PT ;  /* 0x000000ff4700720c */ /* 0x000fe20003f05270 */
[----:B------:R-:W-:Y:S01]  /*9540*/  IMAD.U32 R2, RZ, RZ, UR46 ;  /* 0x0000002eff027e24 */ /* 0x000fe2000f8e00ff */
[----:B------:R-:W-:Y:S01]  /*9550*/  UIADD3 UR4, UPT, UPT, UR46, 0x1, URZ ;  /* 0x000000012e047890 */ /* 0x000fe2000fffe0ff */
[----:B------:R-:W-:Y:S03]  /*9560*/  IMAD.U32 R0, RZ, RZ, UR47 ;  /* 0x0000002fff007e24 */ /* 0x000fe6000f8e00ff */
[----:B------:R-:W-:Y:S04]  /*9570*/  UISETP.NE.AND UP0, UPT, UR4, 0x4, UPT ;  /* 0x000000040400788c */ /* 0x000fe8000bf05270 */
[----:B------:R-:W-:Y:S03]  /*9580*/  USEL UR46, UR4, URZ, UP0 ;  /* 0x000000ff042e7287 */ /* 0x000fe60008000000 */
[----:B------:R-:W-:Y:S05]  /*9590*/  @P0 LEA R2, R2, UR43, 0x3 ;  /* 0x0000002b02020c11 */ /* 0x000fea000f8e18ff */
[----:B------:R-:W-:Y:S05]  /*95a0*/  @P0 VIADD R2, R2, 0xe0 ;  /* 0x000000e002020836 */ /* 0x000fea0000000000 */
[----:B------:R-:W-:Y:S04]  /*95b0*/  @P0 PRMT R0, R0, 0x654, R2 ;  /* 0x0000065400000816 */ /* 0x000fe80000000002 */
[----:B------:R3:W-:Y:S03]  /*95c0*/  @P0 SYNCS.ARRIVE.TRANS64.RED.A1T0 RZ, [R0+URZ], RZ ;  /* 0x000000ff00ff09a7 */ /* 0x0007e600081004ff */
.L_x_152:
[----:B------:R-:W-:Y:S01]  /*95d0*/  R2UR UR4, R58 ;  /* 0x000000003a0472ca */ /* 0x000fe200000e0000 */
[----:B------:R-:W-:Y:S01]  /*95e0*/  UISETP.NE.AND UP0, UPT, UR62, URZ, UPT ;  /* 0x000000ff3e00728c */ /* 0x000fe2000bf05270 */
[----:B------:R-:W-:Y:S01]  /*95f0*/  ISETP.NE.AND P0, PT, R61, 0x2, PT ;  /* 0x000000023d00780c */ /* 0x000fe20003f05270 */
[----:B------:R-:W-:Y:S01]  /*9600*/  UIADD3 UR20, UPT, UPT, UR38, UR63, URZ ;  /* 0x0000003f26147290 */ /* 0x000fe2000fffe0ff */
[----:B------:R-:W-:Y:S01]  /*9610*/  ISETP.NE.AND P1, PT, R22, 0x4, PT ;  /* 0x000000041600780c */ /* 0x000fe20003f25270 */
[----:B------:R-:W-:Y:S01]  /*9620*/  UIADD3 UR52, UPT, UPT, UR52, 0x4, URZ ;  /* 0x0000000434347890 */ /* 0x000fe2000fffe0ff */
[----:B------:R-:W-:Y:S01]  /*9630*/  SEL R2, RZ, 0x1, P0 ;  /* 0x00000001ff027807 */ /* 0x000fe20000000000 */
[----:B------:R-:W-:Y:S01]  /*9640*/  UMOV UR36, UR61 ;  /* 0x0000003d00247c82 */ /* 0x000fe20008000000 */
[----:B---3--:R-:W-:Y:S02]  /*9650*/  SEL R0, RZ, 0x1, P1 ;  /* 0x00000001ff007807 */ /* 0x008fe40000800000 */
[----:B------:R-:W-:Y:S02]  /*9660*/  LOP3.LUT R63, R63, R2, RZ, 0x3c, !PT ;  /* 0x000000023f3f7212 */ /* 0x000fe400078e3cff */
[----:B------:R-:W-:Y:S01]  /*9670*/  LOP3.LUT R64, R64, R0, RZ, 0x3c, !PT ;  /* 0x0000000040407212 */ /* 0x000fe200078e3cff */
[----:B------:R-:W-:Y:S01]  /*9680*/  UIADD3 UR28, UPT, UPT, UR37, UR4, URZ ;  /* 0x00000004251c7290 */ /* 0x000fe2000fffe0ff */
[----:B------:R-:W-:Y:S02]  /*9690*/  SEL R61, R61, RZ, P0 ;  /* 0x000000ff3d3d7207 */ /* 0x000fe40000000000 */
[----:B------:R-:W-:Y:S01]  /*96a0*/  SEL R22, R22, RZ, P1 ;  /* 0x000000ff16167207 */ /* 0x000fe20000800000 */
[----:B------:R-:W-:Y:S08]  /*96b0*/  BRA.U UP0, `(.L_x_153) ;  /* 0xffffffc900ac7547 */ /* 0x000ff0000b83ffff */
[----:B------:R-:W3:Y:S01]  /*96c0*/  LDCU.64 UR4, c[0x0][0x888] ;  /* 0x00011100ff0477ac */ /* 0x000ee20008000a00 */
[----:B------:R-:W4:Y:S01]  /*96d0*/  LDCU.64 UR6, c[0x0][0x890] ;  /* 0x00011200ff0677ac */ /* 0x000f220008000a00 */
[----:B---3--:R-:W-:Y:S02]  /*96e0*/  ISETP.NE.U32.AND P2, PT, RZ, UR4, PT ;  /* 0x00000004ff007c0c */ /* 0x008fe4000bf45070 */
[----:B----4-:R-:W-:Y:S02]  /*96f0*/  ISETP.NE.U32.AND P1, PT, RZ, UR6, PT ;  /* 0x00000006ff007c0c */ /* 0x010fe4000bf25070 */
[----:B------:R-:W-:Y:S02]  /*9700*/  ISETP.NE.AND.EX P2, PT, RZ, UR5, PT, P2 ;  /* 0x00000005ff007c0c */ /* 0x000fe4000bf45320 */
[----:B------:R-:W-:-:S13]  /*9710*/  ISETP.NE.AND.EX P0, PT, RZ, UR7, PT, P1 ;  /* 0x00000007ff007c0c */ /* 0x000fda000bf05310 */
[----:B------:R-:W-:Y:S05]  /*9720*/  @P2 BRA P0, `(.L_x_154) ;  /* 0x00000000003c2947 */ /* 0x000fea0000000000 */
[----:B------:R-:W-:-:S13]  /*9730*/  ISETP.NE.AND.EX P1, PT, RZ, UR7, PT, P1 ;  /* 0x00000007ff007c0c */ /* 0x000fda000bf25310 */
[----:B------:R-:W-:Y:S05]  /*9740*/  @P1 BRA `(.L_x_155) ;  /* 0x00000000000c1947 */ /* 0x000fea0003800000 */
[----:B------:R-:W-:-:S13]  /*9750*/  FSETP.NEU.AND P0, PT, R26, RZ, PT ;  /* 0x000000ff1a00720b */ /* 0x000fda0003f0d000 */
[----:B------:R-:W-:Y:S05]  /*9760*/  @!P0 EXIT ;  /* 0x000000000000894d */ /* 0x000fea0003800000 */
[----:B------:R-:W-:Y:S05]  /*9770*/  BRA `(.L_x_154) ;  /* 0x0000000000287947 */ /* 0x000fea0003800000 */
.L_x_155:
[----:B------:R-:W-:Y:S01]  /*9780*/  ISETP.NE.AND P0, PT, R60, RZ, PT ;  /* 0x000000ff3c00720c */ /* 0x000fe20003f05270 */
[----:B------:R-:W-:-:S12]  /*9790*/  BSSY.RECONVERGENT B0, `(.L_x_154) ;  /* 0x0000008000007945 */ /* 0x000fd80003800200 */
[----:B------:R-:W-:Y:S05]  /*97a0*/  @P0 BRA `(.L_x_156) ;  /* 0x0000000000100947 */ /* 0x000fea0003800000 */
[----:B------:R-:W-:-:S04]  /*97b0*/  ISETP.NE.U32.AND P0, PT, RZ, UR4, PT ;  /* 0x00000004ff007c0c */ /* 0x000fc8000bf05070 */
[----:B------:R-:W-:-:S13]  /*97c0*/  ISETP.NE.AND.EX P0, PT, RZ, UR5, PT, P0 ;  /* 0x00000005ff007c0c */ /* 0x000fda000bf05300 */
[----:B------:R-:W-:Y:S05]  /*97d0*/  @!P0 EXIT ;  /* 0x000000000000894d */ /* 0x000fea0003800000 */
[----:B------:R-:W-:Y:S05]  /*97e0*/  BRA `(.L_x_157) ;  /* 0x0000000000087947 */ /* 0x000fea0003800000 */
.L_x_156:
[----:B------:R-:W-:-:S13]  /*97f0*/  FSETP.NEU.AND P0, PT, R26, RZ, PT ;  /* 0x000000ff1a00720b */ /* 0x000fda0003f0d000 */
[----:B------:R-:W-:Y:S05]  /*9800*/  @!P0 EXIT ;  /* 0x000000000000894d */ /* 0x000fea0003800000 */
.L_x_157:
[----:B------:R-:W-:Y:S05]  /*9810*/  BSYNC.RECONVERGENT B0 ;  /* 0x0000000000007941 */ /* 0x000fea0003800200 */
.L_x_154:
[----:B------:R-:W-:Y:S01]  /*9820*/  ULEA UR6, UR46, UR43, 0x3 ;  /* 0x0000002b2e067291 */ /* 0x000fe2000f8e18ff */
[----:B------:R-:W-:-:S04]  /*9830*/  DEPBAR.LE SB0, 0x0 ;  /* 0x000080000000791a */ /* 0x000fc80000000000 */
[----:B------:R-:W-:-:S04]  /*9840*/  UIADD3 UR6, UPT, UPT, UR6, 0xe0, URZ ;  /* 0x000000e006067890 */ /* 0x000fc8000fffe0ff */
[----:B------:R-:W-:-:S09]  /*9850*/  UPRMT UR6, UR47, 0x654, UR6 ;  /* 0x000006542f067896 */ /* 0x000fd20008000006 */
[----:B------:R-:W-:Y:S01]  /*9860*/  SYNCS.ARRIVE.TRANS64.RED.A1T0 RZ, [UR6], RZ ;  /* 0x000000ffffff79a7 */ /* 0x000fe20008100406 */
[----:B------:R-:W-:Y:S05]  /*9870*/  EXIT ;  /* 0x000000000000794d */ /* 0x000fea0003800000 */
.L_x_25:
[----:B---3--:R3:W4:Y:S02]  /*9880*/  SYNCS.PHASECHK.TRANS64.TRYWAIT P0, [R0+URZ+0x180], R2 ;  /* 0x00018002000075a7 */ /* 0x00872400080011ff */
[----:B----4-:R-:W-:Y:S05]  /*9890*/  @!P0 NANOSLEEP.SYNCS 0x989680 ;  /* 0x009896800000895d */ /* 0x010fea0003900000 */
[----:B------:R-:W4:Y:S02]  /*98a0*/  @!P0 SYNCS.PHASECHK.TRANS64 P0, [R0+URZ+0x180], R2 ;  /* 0x00018002000085a7 */ /* 0x000f2400080010ff */
[----:B----4-:R-:W-:Y:S05]  /*98b0*/  @!P0 BRA `(.L_x_25) ;  /* 0xfffffffc00f08947 */ /* 0x010fea000383ffff */
[----:B------:R-:W-:Y:S05]  /*98c0*/  BRA `(.L_x_158) ;  /* 0xffffff8400007947 */ /* 0x000fea000383ffff */
.L_x_28:
[----:B--2---:R-:W-:-:S07]  /*98d0*/  MOV R0, UR33 ;  /* 0x0000002100007c02 */ /* 0x004fce0008000f00 */
.L_x_159:
[----:B--2---:R2:W3:Y:S02]  /*98e0*/  SYNCS.PHASECHK.TRANS64.TRYWAIT P0, [R0+URZ+0x60], R3 ;  /* 0x00006003000075a7 */ /* 0x0044e400080011ff */
[----:B---3--:R-:W-:Y:S05]  /*98f0*/  @!P0 NANOSLEEP.SYNCS 0x989680 ;  /* 0x009896800000895d */ /* 0x008fea0003900000 */
[----:B------:R-:W3:Y:S02]  /*9900*/  @!P0 SYNCS.PHASECHK.TRANS64 P0, [R0+URZ+0x60], R3 ;  /* 0x00006003000085a7 */ /* 0x000ee400080010ff */
[----:B---3--:R-:W-:Y:S05]  /*9910*/  @!P0 BRA `(.L_x_159) ;  /* 0xfffffffc00f08947 */ /* 0x008fea000383ffff */
[----:B------:R-:W-:Y:S05]  /*9920*/  BRA `(.L_x_27) ;  /* 0xffffff8400587947 */ /* 0x000fea000383ffff */
.L_x_35:
[----:B-1----:R-:W-:-:S07]  /*9930*/  MOV R0, UR17 ;  /* 0x0000001100007c02 */ /* 0x002fce0008000f00 */
.L_x_160:
[----:B-1----:R1:W2:Y:S02]  /*9940*/  SYNCS.PHASECHK.TRANS64.TRYWAIT P0, [R0+URZ+0x60], R3 ;  /* 0x00006003000075a7 */ /* 0x0022a400080011ff */
[----:B--2---:R-:W-:Y:S05]  /*9950*/  @!P0 NANOSLEEP.SYNCS 0x989680 ;  /* 0x009896800000895d */ /* 0x004fea0003900000 */
[----:B------:R-:W2:Y:S02]  /*9960*/  @!P0 SYNCS.PHASECHK.TRANS64 P0, [R0+URZ+0x60], R3 ;  /* 0x00006003000085a7 */ /* 0x000ea400080010ff */
[----:B--2---:R-:W-:Y:S05]  /*9970*/  @!P0 BRA `(.L_x_160) ;  /* 0xfffffffc00f08947 */ /* 0x004fea000383ffff */
[----:B------:R-:W-:Y:S05]  /*9980*/  BRA `(.L_x_34) ;  /* 0xffffff8800287947 */ /* 0x000fea000383ffff */
.L_x_40:
[----:B-1----:R1:W2:Y:S02]  /*9990*/  SYNCS.PHASECHK.TRANS64.TRYWAIT P0, [R3+URZ+0x110], R0 ;  /* 0x00011000030075a7 */ /* 0x0022a400080011ff */
[----:B--2---:R-:W-:Y:S05]  /*99a0*/  @!P0 NANOSLEEP.SYNCS 0x989680 ;  /* 0x009896800000895d */ /* 0x004fea0003900000 */
[----:B------:R-:W2:Y:S02]  /*99b0*/  @!P0 SYNCS.PHASECHK.TRANS64 P0, [R3+URZ+0x110], R0 ;  /* 0x00011000030085a7 */ /* 0x000ea400080010ff */
[----:B--2---:R-:W-:Y:S05]  /*99c0*/  @!P0 BRA `(.L_x_40) ;  /* 0xfffffffc00f08947 */ /* 0x004fea000383ffff */
[----:B------:R-:W-:Y:S05]  /*99d0*/  BRA `(.L_x_161) ;  /* 0xffffff8800e07947 */ /* 0x000fea000383ffff */
.L_x_44:
[----:B------:R-:W-:-:S07]  /*99e0*/  MOV R0, UR4 ;  /* 0x0000000400007c02 */ /* 0x000fce0008000f00 */
.L_x_162:
[----:B-1----:R1:W2:Y:S02]  /*99f0*/  SYNCS.PHASECHK.TRANS64.TRYWAIT P0, [R0+URZ], R2 ;  /* 0x00000002000075a7 */ /* 0x0022a400080011ff */
[----:B--2---:R-:W-:Y:S05]  /*9a00*/  @!P0 NANOSLEEP.SYNCS 0x989680 ;  /* 0x009896800000895d */ /* 0x004fea0003900000 */
[----:B------:R-:W2:Y:S02]  /*9a10*/  @!P0 SYNCS.PHASECHK.TRANS64 P0, [R0+URZ], R2 ;  /* 0x00000002000085a7 */ /* 0x000ea400080010ff */
[----:B--2---:R-:W-:Y:S05]  /*9a20*/  @!P0 BRA `(.L_x_162) ;  /* 0xfffffffc00f08947 */ /* 0x004fea000383ffff */
[----:B------:R-:W-:Y:S05]  /*9a30*/  BRA `(.L_x_163) ;  /* 0xffffff9000887947 */ /* 0x000fea000383ffff */
.L_x_45:
[----:B------:R-:W-:-:S07]  /*9a40*/  MOV R0, UR5 ;  /* 0x0000000500007c02 */ /* 0x000fce0008000f00 */
.L_x_164:
[----:B-1----:R1:W2:Y:S02]  /*9a50*/  SYNCS.PHASECHK.TRANS64.TRYWAIT P0, [R0+URZ], R3 ;  /* 0x00000003000075a7 */ /* 0x0022a400080011ff */
[----:B--2---:R-:W-:Y:S05]  /*9a60*/  @!P0 NANOSLEEP.SYNCS 0x989680 ;  /* 0x009896800000895d */ /* 0x004fea0003900000 */
[----:B------:R-:W2:Y:S02]  /*9a70*/  @!P0 SYNCS.PHASECHK.TRANS64 P0, [R0+URZ], R3 ;  /* 0x00000003000085a7 */ /* 0x000ea400080010ff */
[----:B--2---:R-:W-:Y:S05]  /*9a80*/  @!P0 BRA `(.L_x_164) ;  /* 0xfffffffc00f08947 */ /* 0x004fea000383ffff */
[----:B------:R-:W-:Y:S05]  /*9a90*/  BRA `(.L_x_165) ;  /* 0xffffff9000947947 */ /* 0x000fea000383ffff */
.L_x_46:
[----:B------:R-:W-:-:S07]  /*9aa0*/  MOV R0, UR5 ;  /* 0x0000000500007c02 */ /* 0x000fce0008000f00 */
.L_x_166:
[----:B-1----:R1:W2:Y:S02]  /*9ab0*/  SYNCS.PHASECHK.TRANS64.TRYWAIT P0, [R0+URZ], R3 ;  /* 0x00000003000075a7 */ /* 0x0022a400080011ff */
[----:B--2---:R-:W-:Y:S05]  /*9ac0*/  @!P0 NANOSLEEP.SYNCS 0x989680 ;  /* 0x009896800000895d */ /* 0x004fea0003900000 */
[----:B------:R-:W2:Y:S02]  /*9ad0*/  @!P0 SYNCS.PHASECHK.TRANS64 P0, [R0+URZ], R3 ;  /* 0x00000003000085a7 */ /* 0x000ea400080010ff */
[----:B--2---:R-:W-:Y:S05]  /*9ae0*/  @!P0 BRA `(.L_x_166) ;  /* 0xfffffffc00f08947 */ /* 0x004fea000383ffff */
[----:B------:R-:W-:Y:S05]  /*9af0*/  BRA `(.L_x_167) ;  /* 0xffffff9000a07947 */ /* 0x000fea000383ffff */
.L_x_47:
[----:B------:R-:W-:-:S07]  /*9b00*/  MOV R0, UR5 ;  /* 0x0000000500007c02 */ /* 0x000fce0008000f00 */
.L_x_168:
[----:B-1----:R1:W2:Y:S02]  /*9b10*/  SYNCS.PHASECHK.TRANS64.TRYWAIT P0, [R0+URZ], R3 ;  /* 0x00000003000075a7 */ /* 0x0022a400080011ff */
[----:B--2---:R-:W-:Y:S05]  /*9b20*/  @!P0 NANOSLEEP.SYNCS 0x989680 ;  /* 0x009896800000895d */ /* 0x004fea0003900000 */
[----:B------:R-:W2:Y:S02]  /*9b30*/  @!P0 SYNCS.PHASECHK.TRANS64 P0, [R0+URZ], R3 ;  /* 0x00000003000085a7 */ /* 0x000ea400080010ff */
[----:B--2---:R-:W-:Y:S05]  /*9b40*/  @!P0 BRA `(.L_x_168) ;  /* 0xfffffffc00f08947 */ /* 0x004fea000383ffff */
[----:B------:R-:W-:Y:S05]  /*9b50*/  BRA `(.L_x_169) ;  /* 0xffffff9000ac7947 */ /* 0x000fea000383ffff */
.L_x_48:
[----:B------:R-:W-:-:S07]  /*9b60*/  MOV R0, UR5 ;  /* 0x0000000500007c02 */ /* 0x000fce0008000f00 */
.L_x_170:
[----:B-1----:R1:W2:Y:S02]  /*9b70*/  SYNCS.PHASECHK.TRANS64.TRYWAIT P0, [R0+URZ], R3 ;  /* 0x00000003000075a7 */ /* 0x0022a400080011ff */
[----:B--2---:R-:W-:Y:S05]  /*9b80*/  @!P0 NANOSLEEP.SYNCS 0x989680 ;  /* 0x009896800000895d */ /* 0x004fea0003900000 */
[----:B------:R-:W2:Y:S02]  /*9b90*/  @!P0 SYNCS.PHASECHK.TRANS64 P0, [R0+URZ], R3 ;  /* 0x00000003000085a7 */ /* 0x000ea400080010ff */
[----:B--2---:R-:W-:Y:S05]  /*9ba0*/  @!P0 BRA `(.L_x_170) ;  /* 0xfffffffc00f08947 */ /* 0x004fea000383ffff */
[----:B------:R-:W-:Y:S05]  /*9bb0*/  BRA `(.L_x_171) ;  /* 0xffffff9000b87947 */ /* 0x000fea000383ffff */
.L_x_49:
[----:B------:R-:W-:-:S07]  /*9bc0*/  MOV R0, UR5 ;  /* 0x0000000500007c02 */ /* 0x000fce0008000f00 */
.L_x_172:
[----:B-1----:R1:W2:Y:S02]  /*9bd0*/  SYNCS.PHASECHK.TRANS64.TRYWAIT P0, [R0+URZ], R3 ;  /* 0x00000003000075a7 */ /* 0x0022a400080011ff */
[----:B--2---:R-:W-:Y:S05]  /*9be0*/  @!P0 NANOSLEEP.SYNCS 0x989680 ;  /* 0x009896800000895d */ /* 0x004fea0003900000 */
[----:B------:R-:W2:Y:S02]  /*9bf0*/  @!P0 SYNCS.PHASECHK.TRANS64 P0, [R0+URZ], R3 ;  /* 0x00000003000085a7 */ /* 0x000ea400080010ff */
[----:B--2---:R-:W-:Y:S05]  /*9c00*/  @!P0 BRA `(.L_x_172) ;  /* 0xfffffffc00f08947 */ /* 0x004fea000383ffff */
[----:B------:R-:W-:Y:S05]  /*9c10*/  BRA `(.L_x_173) ;  /* 0xffffff9000c47947 */ /* 0x000fea000383ffff */
.L_x_50:
[----:B------:R-:W-:-:S07]  /*9c20*/  MOV R0, UR5 ;  /* 0x0000000500007c02 */ /* 0x000fce0008000f00 */
.L_x_174:
[----:B-1----:R1:W2:Y:S02]  /*9c30*/  SYNCS.PHASECHK.TRANS64.TRYWAIT P0, [R0+URZ], R3 ;  /* 0x00000003000075a7 */ /* 0x0022a400080011ff */
[----:B--2---:R-:W-:Y:S05]  /*9c40*/  @!P0 NANOSLEEP.SYNCS 0x989680 ;  /* 0x009896800000895d */ /* 0x004fea0003900000 */
[----:B------:R-:W2:Y:S02]  /*9c50*/  @!P0 SYNCS.PHASECHK.TRANS64 P0, [R0+URZ], R3 ;  /* 0x00000003000085a7 */ /* 0x000ea400080010ff */
[----:B--2---:R-:W-:Y:S05]  /*9c60*/  @!P0 BRA `(.L_x_174) ;  /* 0xfffffffc00f08947 */ /* 0x004fea000383ffff */
[----:B------:R-:W-:Y:S05]  /*9c70*/  BRA `(.L_x_175) ;  /* 0xffffff9000d07947 */ /* 0x000fea000383ffff */
.L_x_51:
[----:B------:R-:W-:-:S07]  /*9c80*/  MOV R0, UR5 ;  /* 0x0000000500007c02 */ /* 0x000fce0008000f00 */
.L_x_176:
[----:B-1----:R1:W2:Y:S02]  /*9c90*/  SYNCS.PHASECHK.TRANS64.TRYWAIT P0, [R0+URZ], R3 ;  /* 0x00000003000075a7 */ /* 0x0022a400080011ff */
[----:B--2---:R-:W-:Y:S05]  /*9ca0*/  @!P0 NANOSLEEP.SYNCS 0x989680 ;  /* 0x009896800000895d */ /* 0x004fea0003900000 */
[----:B------:R-:W2:Y:S02]  /*9cb0*/  @!P0 SYNCS.PHASECHK.TRANS64 P0, [R0+URZ], R3 ;  /* 0x00000003000085a7 */ /* 0x000ea400080010ff */
[----:B--2---:R-:W-:Y:S05]  /*9cc0*/  @!P0 BRA `(.L_x_176) ;  /* 0xfffffffc00f08947 */ /* 0x004fea000383ffff */
[----:B------:R-:W-:Y:S05]  /*9cd0*/  BRA `(.L_x_177) ;  /* 0xffffff9000dc7947 */ /* 0x000fea000383ffff */
.L_x_52:
[----:B------:R-:W-:-:S07]  /*9ce0*/  MOV R0, UR5 ;  /* 0x0000000500007c02 */ /* 0x000fce0008000f00 */
.L_x_178:
[----:B-1----:R1:W2:Y:S02]  /*9cf0*/  SYNCS.PHASECHK.TRANS64.TRYWAIT P0, [R0+URZ], R3 ;  /* 0x00000003000075a7 */ /* 0x0022a400080011ff */
[----:B--2---:R-:W-:Y:S05]  /*9d00*/  @!P0 NANOSLEEP.SYNCS 0x989680 ;  /* 0x009896800000895d */ /* 0x004fea0003900000 */
[----:B------:R-:W2:Y:S02]  /*9d10*/  @!P0 SYNCS.PHASECHK.TRANS64 P0, [R0+URZ], R3 ;  /* 0x00000003000085a7 */ /* 0x000ea400080010ff */
[----:B--2---:R-:W-:Y:S05]  /*9d20*/  @!P0 BRA `(.L_x_178) ;  /* 0xfffffffc00f08947 */ /* 0x004fea000383ffff */
[----:B------:R-:W-:Y:S05]  /*9d30*/  BRA `(.L_x_179) ;  /* 0xffffff9000e87947 */ /* 0x000fea000383ffff */
.L_x_53:
[----:B------:R-:W-:-:S07]  /*9d40*/  MOV R0, UR5 ;  /* 0x0000000500007c02 */ /* 0x000fce0008000f00 */
.L_x_180:
[----:B-1----:R1:W2:Y:S02]  /*9d50*/  SYNCS.PHASECHK.TRANS64.TRYWAIT P0, [R0+URZ], R3 ;  /* 0x00000003000075a7 */ /* 0x0022a400080011ff */
[----:B--2---:R-:W-:Y:S05]  /*9d60*/  @!P0 NANOSLEEP.SYNCS 0x989680 ;  /* 0x009896800000895d */ /* 0x004fea0003900000 */
[----:B------:R-:W2:Y:S02]  /*9d70*/  @!P0 SYNCS.PHASECHK.TRANS64 P0, [R0+URZ], R3 ;  /* 0x00000003000085a7 */ /* 0x000ea400080010ff */
[----:B--2---:R-:W-:Y:S05]  /*9d80*/  @!P0 BRA `(.L_x_180) ;  /* 0xfffffffc00f08947 */ /* 0x004fea000383ffff */
[----:B------:R-:W-:Y:S05]  /*9d90*/  BRA `(.L_x_181) ;  /* 0xffffff9000f47947 */ /* 0x000fea000383ffff */
.L_x_54:
[----:B------:R-:W-:-:S07]  /*9da0*/  MOV R0, UR5 ;  /* 0x0000000500007c02 */ /* 0x000fce0008000f00 */
.L_x_182:
[----:B-1----:R1:W2:Y:S02]  /*9db0*/  SYNCS.PHASECHK.TRANS64.TRYWAIT P0, [R0+URZ], R3 ;  /* 0x00000003000075a7 */ /* 0x0022a400080011ff */
[----:B--2---:R-:W-:Y:S05]  /*9dc0*/  @!P0 NANOSLEEP.SYNCS 0x989680 ;  /* 0x009896800000895d */ /* 0x004fea0003900000 */
[----:B------:R-:W2:Y:S02]  /*9dd0*/  @!P0 SYNCS.PHASECHK.TRANS64 P0, [R0+URZ], R3 ;  /* 0x00000003000085a7 */ /* 0x000ea400080010ff */
[----:B--2---:R-:W-:Y:S05]  /*9de0*/  @!P0 BRA `(.L_x_182) ;  /* 0xfffffffc00f08947 */ /* 0x004fea000383ffff */
[----:B------:R-:W-:Y:S05]  /*9df0*/  BRA `(.L_x_183) ;  /* 0xffffff9400007947 */ /* 0x000fea000383ffff */
.L_x_57:
[----:B--2---:R2:W3:Y:S02]  /*9e00*/  SYNCS.PHASECHK.TRANS64.TRYWAIT P0, [R2+URZ+0x170], R4 ;  /* 0x00017004020075a7 */ /* 0x0044e400080011ff */
[----:B---3--:R-:W-:Y:S05]  /*9e10*/  @!P0 NANOSLEEP.SYNCS 0x989680 ;  /* 0x009896800000895d */ /* 0x008fea0003900000 */
[----:B------:R-:W3:Y:S02]  /*9e20*/  @!P0 SYNCS.PHASECHK.TRANS64 P0, [R2+URZ+0x170], R4 ;  /* 0x00017004020085a7 */ /* 0x000ee400080010ff */
[----:B---3--:R-:W-:Y:S05]  /*9e30*/  @!P0 BRA `(.L_x_57) ;  /* 0xfffffffc00f08947 */ /* 0x008fea000383ffff */
[----:B------:R-:W-:Y:S05]  /*9e40*/  BRA `(.L_x_184) ;  /* 0xffffff94005c7947 */ /* 0x000fea000383ffff */
.L_x_58:
[----:B------:R-:W-:-:S07]  /*9e50*/  MOV R2, UR4 ;  /* 0x0000000400027c02 */ /* 0x000fce0008000f00 */
.L_x_185:
[----:B--2---:R2:W3:Y:S02]  /*9e60*/  SYNCS.PHASECHK.TRANS64.TRYWAIT P0, [R2+URZ+0x120], R5 ;  /* 0x00012005020075a7 */ /* 0x0044e400080011ff */
[----:B---3--:R-:W-:Y:S05]  /*9e70*/  @!P0 NANOSLEEP.SYNCS 0x989680 ;  /* 0x009896800000895d */ /* 0x008fea0003900000 */
[----:B------:R-:W3:Y:S02]  /*9e80*/  @!P0 SYNCS.PHASECHK.TRANS64 P0, [R2+URZ+0x120], R5 ;  /* 0x00012005020085a7 */ /* 0x000ee400080010ff */
[----:B---3--:R-:W-:Y:S05]  /*9e90*/  @!P0 BRA `(.L_x_185) ;  /* 0xfffffffc00f08947 */ /* 0x008fea000383ffff */
[----:B------:R-:W-:Y:S05]  /*9ea0*/  BRA `(.L_x_186) ;  /* 0xffffff94006c7947 */ /* 0x000fea000383ffff */
.L_x_59:
[----:B--2---:R2:W3:Y:S02]  /*9eb0*/  SYNCS.PHASECHK.TRANS64.TRYWAIT P1, [R2+URZ+0x110], R4 ;  /* 0x00011004020075a7 */ /* 0x0044e400080211ff */
[----:B---3--:R-:W-:Y:S05]  /*9ec0*/  @!P1 NANOSLEEP.SYNCS 0x989680 ;  /* 0x009896800000995d */ /* 0x008fea0003900000 */
[----:B------:R-:W3:Y:S02]  /*9ed0*/  @!P1 SYNCS.PHASECHK.TRANS64 P1, [R2+URZ+0x110], R4 ;  /* 0x00011004020095a7 */ /* 0x000ee400080210ff */
[----:B---3--:R-:W-:Y:S05]  /*9ee0*/  @!P1 BRA `(.L_x_59) ;  /* 0xfffffffc00f09947 */ /* 0x008fea000383ffff */
[----:B------:R-:W-:Y:S05]  /*9ef0*/  BRA `(.L_x_187) ;  /* 0xffffff94009c7947 */ /* 0x000fea000383ffff */
.L_x_62:
[----:B------:R-:W-:-:S07]  /*9f00*/  MOV R0, UR4 ;  /* 0x0000000400007c02 */ /* 0x000fce0008000f00 */
.L_x_188:
[----:B--2---:R2:W3:Y:S02]  /*9f10*/  SYNCS.PHASECHK.TRANS64.TRYWAIT P0, [R0+URZ+0x120], R2 ;  /* 0x00012002000075a7 */ /* 0x0044e400080011ff */
[----:B---3--:R-:W-:Y:S05]  /*9f20*/  @!P0 NANOSLEEP.SYNCS 0x989680 ;  /* 0x009896800000895d */ /* 0x008fea0003900000 */
[----:B------:R-:W3:Y:S02]  /*9f30*/  @!P0 SYNCS.PHASECHK.TRANS64 P0, [R0+URZ+0x120], R2 ;  /* 0x00012002000085a7 */ /* 0x000ee400080010ff */
[----:B---3--:R-:W-:Y:S05]  /*9f40*/  @!P0 BRA `(.L_x_188) ;  /* 0xfffffffc00f08947 */ /* 0x008fea000383ffff */
[----:B------:R-:W-:Y:S05]  /*9f50*/  BRA `(.L_x_61) ;  /* 0xffffff9400f07947 */ /* 0x000fea000383ffff */
.L_x_71:
[----:B--2---:R-:W-:-:S04]  /*9f60*/  MOV R5, UR5 ;  /* 0x0000000500057c02 */ /* 0x004fc80008000f00 */
[----:B------:R2:W3:Y:S03]  /*9f70*/  SYNCS.PHASECHK.TRANS64.TRYWAIT P0, [R5+URZ+0x8], R6 ;  /* 0x00000806050075a7 */ /* 0x0004e600080011ff */
[----:B---3--:R-:W-:Y:S05]  /*9f80*/  @!P0 NANOSLEEP.SYNCS 0x989680 ;  /* 0x009896800000895d */ /* 0x008fea0003900000 */
[----:B------:R-:W3:Y:S02]  /*9f90*/  @!P0 SYNCS.PHASECHK.TRANS64 P0, [R5+URZ+0x8], R6 ;  /* 0x00000806050085a7 */ /* 0x000ee400080010ff */
[----:B---3--:R-:W-:Y:S05]  /*9fa0*/  @!P0 BRA `(.L_x_71) ;  /* 0xfffffffc00ec8947 */ /* 0x008fea000383ffff */
[----:B------:R-:W-:Y:S05]  /*9fb0*/  BRA `(.L_x_70) ;  /* 0xffffff9800a47947 */ /* 0x000fea000383ffff */
.L_x_73:
[----:B------:R-:W-:Y:S01]  /*9fc0*/  BSSY B0, `(.L_x_189) ;  /* 0x0000006000007945 */ /* 0x000fe20003800000 */
[----:B------:R-:W-:-:S07]  /*9fd0*/  MOV R15, 0xffffffff ;  /* 0xffffffff000f7802 */ /* 0x000fce0000000f00 */
[----:B-12--5:R-:W-:Y:S05]  /*9fe0*/  WARPSYNC.COLLECTIVE R15, `(.L_x_190) ;  /* 0x000000000f0c7348 */ /* 0x026fea0003c00000 */
[----:B------:R-:W-:Y:S02]  /*9ff0*/  ELECT P6, UR79, PT ;  /* 0x00000000004f782f */ /* 0x000fe400038c0000 */
[----:B------:R-:W-:Y:S01]  /*a000*/  MOV R14, UR79 ;  /* 0x0000004f000e7c02 */ /* 0x000fe20008000f00 */
[----:B-12--5:R-:W-:Y:S10]  /*a010*/  ENDCOLLECTIVE ;  /* 0x000000000000791b */ /* 0x026ff40003800000 */
.L_x_190:
[----:B------:R-:W-:Y:S05]  /*a020*/  BSYNC B0 ;  /* 0x0000000000007941 */ /* 0x000fea0003800000 */
.L_x_189:
[----:B------:R-:W-:Y:S01]  /*a030*/  PLOP3.LUT P0, PT, P6, PT, PT, 0x80, 0x8 ;  /* 0x000000000008781c */ /* 0x000fe2000370f070 */
[----:B------:R-:W-:-:S12]  /*a040*/  BRA `(.L_x_191) ;  /* 0xffffff9800d07947 */ /* 0x000fd8000383ffff */
.L_x_75:
[----:B--2---:R-:W-:-:S04]  /*a050*/  MOV R0, UR5 ;  /* 0x0000000500007c02 */ /* 0x004fc80008000f00 */
[----:B------:R2:W3:Y:S03]  /*a060*/  SYNCS.PHASECHK.TRANS64.TRYWAIT P0, [R0+URZ+0x8], R4 ;  /* 0x00000804000075a7 */ /* 0x0004e600080011ff */
[----:B---3--:R-:W-:Y:S05]  /*a070*/  @!P0 NANOSLEEP.SYNCS 0x989680 ;  /* 0x009896800000895d */ /* 0x008fea0003900000 */
[----:B------:R-:W3:Y:S02]  /*a080*/  @!P0 SYNCS.PHASECHK.TRANS64 P0, [R0+URZ+0x8], R4 ;  /* 0x00000804000085a7 */ /* 0x000ee400080010ff */
[----:B---3--:R-:W-:Y:S05]  /*a090*/  @!P0 BRA `(.L_x_75) ;  /* 0xfffffffc00ec8947 */ /* 0x008fea000383ffff */
[----:B------:R-:W-:Y:S05]  /*a0a0*/  BRA `(.L_x_74) ;  /* 0xffffff9800d47947 */ /* 0x000fea000383ffff */
.L_x_76:
[----:B-1----:R1:W2:Y:S02]  /*a0b0*/  SYNCS.PHASECHK.TRANS64.TRYWAIT P0, [R0+URZ+0x110], R4 ;  /* 0x00011004000075a7 */ /* 0x0022a400080011ff */
[----:B--2---:R-:W-:Y:S05]  /*a0c0*/  @!P0 NANOSLEEP.SYNCS 0x989680 ;  /* 0x009896800000895d */ /* 0x004fea0003900000 */
[----:B------:R-:W2:Y:S02]  /*a0d0*/  @!P0 SYNCS.PHASECHK.TRANS64 P0, [R0+URZ+0x110], R4 ;  /* 0x00011004000085a7 */ /* 0x000ea400080010ff */
[----:B--2---:R-:W-:Y:S05]  /*a0e0*/  @!P0 BRA `(.L_x_76) ;  /* 0xfffffffc00f08947 */ /* 0x004fea000383ffff */
[----:B------:R-:W-:Y:S05]  /*a0f0*/  BRA `(.L_x_192) ;  /* 0xffffff9c00c07947 */ /* 0x000fea000383ffff */
.L_x_78:
[----:B------:R-:W-:-:S07]  /*a100*/  MOV R0, UR31 ;  /* 0x0000001f00007c02 */ /* 0x000fce0008000f00 */
.L_x_193:
[----:B-1----:R1:W2:Y:S02]  /*a110*/  SYNCS.PHASECHK.TRANS64.TRYWAIT P0, [R0+URZ+0x150], R4 ;  /* 0x00015004000075a7 */ /* 0x0022a400080011ff */
[----:B--2---:R-:W-:Y:S05]  /*a120*/  @!P0 NANOSLEEP.SYNCS 0x989680 ;  /* 0x009896800000895d */ /* 0x004fea0003900000 */
[----:B------:R-:W2:Y:S02]  /*a130*/  @!P0 SYNCS.PHASECHK.TRANS64 P0, [R0+URZ+0x150], R4 ;  /* 0x00015004000085a7 */ /* 0x000ea400080010ff */
[----:B--2---:R-:W-:Y:S05]  /*a140*/  @!P0 BRA `(.L_x_193) ;  /* 0xfffffffc00f08947 */ /* 0x004fea000383ffff */
[----:B------:R-:W-:Y:S05]  /*a150*/  BRA `(.L_x_194) ;  /* 0xffffffa0000c7947 */ /* 0x000fea000383ffff */
.L_x_81:
[----:B------:R-:W-:Y:S07]  /*a160*/  MOV R0, UR5 ;  /* 0x0000000500007c02 */ /* 0x000fee0008000f00 */
.L_x_195:
[----:B-1----:R1:W2:Y:S02]  /*a170*/  SYNCS.PHASECHK.TRANS64.TRYWAIT P0, [R0+URZ], R4 ;  /* 0x00000004000075a7 */ /* 0x0022a400080011ff */
[----:B--2---:R-:W-:Y:S05]  /*a180*/  @!P0 NANOSLEEP.SYNCS 0x989680 ;  /* 0x009896800000895d */ /* 0x004fea0003900000 */
[----:B------:R-:W2:Y:S02]  /*a190*/  @!P0 SYNCS.PHASECHK.TRANS64 P0, [R0+URZ], R4 ;  /* 0x00000004000085a7 */ /* 0x000ea400080010ff */
[----:B--2---:R-:W-:Y:S05]  /*a1a0*/  @!P0 BRA `(.L_x_195) ;  /* 0xfffffffc00f08947 */ /* 0x004fea000383ffff */
[----:B------:R-:W-:Y:S05]  /*a1b0*/  BRA `(.L_x_80) ;  /* 0xffffffa000207947 */ /* 0x000fea000383ffff */
.L_x_85:
[----:B-1----:R-:W-:-:S07]  /*a1c0*/  MOV R0, UR4 ;  /* 0x0000000400007c02 */ /* 0x002fce0008000f00 */
.L_x_196:
[----:B-1----:R1:W2:Y:S02]  /*a1d0*/  SYNCS.PHASECHK.TRANS64.TRYWAIT P0, [R0+URZ], R2 ;  /* 0x00000002000075a7 */ /* 0x0022a400080011ff */
[----:B--2---:R-:W-:Y:S05]  /*a1e0*/  @!P0 NANOSLEEP.SYNCS 0x989680 ;  /* 0x009896800000895d */ /* 0x004fea0003900000 */
[----:B------:R-:W2:Y:S02]  /*a1f0*/  @!P0 SYNCS.PHASECHK.TRANS64 P0, [R0+URZ], R2 ;  /* 0x00000002000085a7 */ /* 0x000ea400080010ff */
[----:B--2---:R-:W-:Y:S05]  /*a200*/  @!P0 BRA `(.L_x_196) ;  /* 0xfffffffc00f08947 */ /* 0x004fea000383ffff */
[----:B------:R-:W-:Y:S05]  /*a210*/  BRA `(.L_x_197) ;  /* 0xffffffa400147947 */ /* 0x000fea000383ffff */
.L_x_86:
[----:B------:R-:W-:-:S07]  /*a220*/  MOV R0, UR5 ;  /* 0x0000000500007c02 */ /* 0x000fce0008000f00 */
.L_x_198:
[----:B-1----:R1:W2:Y:S02]  /*a230*/  SYNCS.PHASECHK.TRANS64.TRYWAIT P0, [R0+URZ], R3 ;  /* 0x00000003000075a7 */ /* 0x0022a400080011ff */
[----:B--2---:R-:W-:Y:S05]  /*a240*/  @!P0 NANOSLEEP.SYNCS 0x989680 ;  /* 0x009896800000895d */ /* 0x004fea0003900000 */
[----:B------:R-:W2:Y:S02]  /*a250*/  @!P0 SYNCS.PHASECHK.TRANS64 P0, [R0+URZ], R3 ;  /* 0x00000003000085a7 */ /* 0x000ea400080010ff */
[----:B--2---:R-:W-:Y:S05]  /*a260*/  @!P0 BRA `(.L_x_198) ;  /* 0xfffffffc00f08947 */ /* 0x004fea000383ffff */
[----:B------:R-:W-:Y:S05]  /*a270*/  BRA `(.L_x_199) ;  /* 0xffffffa400207947 */ /* 0x000fea000383ffff */
.L_x_87:
[----:B------:R-:W-:-:S07]  /*a280*/  MOV R0, UR5 ;  /* 0x0000000500007c02 */ /* 0x000fce0008000f00 */
.L_x_200:
[----:B-1----:R1:W2:Y:S02]  /*a290*/  SYNCS.PHASECHK.TRANS64.TRYWAIT P0, [R0+URZ], R3 ;  /* 0x00000003000075a7 */ /* 0x0022a400080011ff */
[----:B--2---:R-:W-:Y:S05]  /*a2a0*/  @!P0 NANOSLEEP.SYNCS 0x989680 ;  /* 0x009896800000895d */ /* 0x004fea0003900000 */
[----:B------:R-:W2:Y:S02]  /*a2b0*/  @!P0 SYNCS.PHASECHK.TRANS64 P0, [R0+URZ], R3 ;  /* 0x00000003000085a7 */ /* 0x000ea400080010ff */
[----:B--2---:R-:W-:Y:S05]  /*a2c0*/  @!P0 BRA `(.L_x_200) ;  /* 0xfffffffc00f08947 */ /* 0x004fea000383ffff */
[----:B------:R-:W-:Y:S05]  /*a2d0*/  BRA `(.L_x_201) ;  /* 0xffffffa4002c7947 */ /* 0x000fea000383ffff */
.L_x_90:
[----:B------:R-:W-:-:S07]  /*a2e0*/  MOV R0, UR26 ;  /* 0x0000001a00007c02 */ /* 0x000fce0008000f00 */
.L_x_202:
[----:B-1----:R1:W2:Y:S02]  /*a2f0*/  SYNCS.PHASECHK.TRANS64.TRYWAIT P1, [R0+URZ+0x190], R2 ;  /* 0x00019002000075a7 */ /* 0x0022a400080211ff */
[----:B--2---:R-:W-:Y:S05]  /*a300*/  @!P1 NANOSLEEP.SYNCS 0x989680 ;  /* 0x009896800000995d */ /* 0x004fea0003900000 */
[----:B------:R-:W2:Y:S02]  /*a310*/  @!P1 SYNCS.PHASECHK.TRANS64 P1, [R0+URZ+0x190], R2 ;  /* 0x00019002000095a7 */ /* 0x000ea400080210ff */
[----:B--2---:R-:W-:Y:S05]  /*a320*/  @!P1 BRA `(.L_x_202) ;  /* 0xfffffffc00f09947 */ /* 0x004fea000383ffff */
[----:B------:R-:W-:Y:S05]  /*a330*/  BRA `(.L_x_203) ;  /* 0xffffffa400787947 */ /* 0x000fea000383ffff */
.L_x_95:
[----:B---3--:R3:W4:Y:S02]  /*a340*/  SYNCS.PHASECHK.TRANS64.TRYWAIT P0, [R12+URZ+0x110], R0 ;  /* 0x000110000c0075a7 */ /* 0x00872400080011ff */
[----:B----4-:R-:W-:Y:S05]  /*a350*/  @!P0 NANOSLEEP.SYNCS 0x989680 ;  /* 0x009896800000895d */ /* 0x010fea0003900000 */
[----:B------:R-:W4:Y:S02]  /*a360*/  @!P0 SYNCS.PHASECHK.TRANS64 P0, [R12+URZ+0x110], R0 ;  /* 0x000110000c0085a7 */ /* 0x000f2400080010ff */
[----:B----4-:R-:W-:Y:S05]  /*a370*/  @!P0 BRA `(.L_x_95) ;  /* 0xfffffffc00f08947 */ /* 0x010fea000383ffff */
[----:B------:R-:W-:Y:S05]  /*a380*/  BRA `(.L_x_204) ;  /* 0xffffffa800a07947 */ /* 0x000fea000383ffff */
.L_x_98:
[----:B-1----:R-:W-:Y:S07]  /*a390*/  MOV R0, UR21 ;  /* 0x0000001500007c02 */ /* 0x002fee0008000f00 */
.L_x_205:
[----:B-1----:R1:W3:Y:S02]  /*a3a0*/  SYNCS.PHASECHK.TRANS64.TRYWAIT P2, [R0+URZ+0x108], R6 ;  /* 0x00010806000075a7 */ /* 0x0022e400080411ff */
[----:B---3--:R-:W-:Y:S05]  /*a3b0*/  @!P2 NANOSLEEP.SYNCS 0x989680 ;  /* 0x009896800000a95d */ /* 0x008fea0003900000 */
[----:B------:R-:W3:Y:S02]  /*a3c0*/  @!P2 SYNCS.PHASECHK.TRANS64 P2, [R0+URZ+0x108], R6 ;  /* 0x000108060000a5a7 */ /* 0x000ee400080410ff */
[----:B---3--:R-:W-:Y:S05]  /*a3d0*/  @!P2 BRA `(.L_x_205) ;  /* 0xfffffffc00f0a947 */ /* 0x008fea000383ffff */
[----:B------:R-:W-:Y:S05]  /*a3e0*/  BRA `(.L_x_97) ;  /* 0xffffffb000087947 */ /* 0x000fea000383ffff */
.L_x_101:
[----:B------:R-:W-:Y:S07]  /*a3f0*/  MOV R0, UR21 ;  /* 0x0000001500007c02 */ /* 0x000fee0008000f00 */
.L_x_206:
[----:B-1----:R1:W3:Y:S02]  /*a400*/  SYNCS.PHASECHK.TRANS64.TRYWAIT P0, [R0+URZ+0xe0], R9 ;  /* 0x0000e009000075a7 */ /* 0x0022e400080011ff */
[----:B---3--:R-:W-:Y:S05]  /*a410*/  @!P0 NANOSLEEP.SYNCS 0x989680 ;  /* 0x009896800000895d */ /* 0x008fea0003900000 */
[----:B------:R-:W3:Y:S02]  /*a420*/  @!P0 SYNCS.PHASECHK.TRANS64 P0, [R0+URZ+0xe0], R9 ;  /* 0x0000e009000085a7 */ /* 0x000ee400080010ff */
[----:B---3--:R-:W-:Y:S05]  /*a430*/  @!P0 BRA `(.L_x_206) ;  /* 0xfffffffc00f08947 */ /* 0x008fea000383ffff */
[----:B------:R-:W-:Y:S05]  /*a440*/  BRA `(.L_x_207) ;  /* 0xffffffb000647947 */ /* 0x000fea000383ffff */
.L_x_102:
[----:B------:R-:W-:Y:S07]  /*a450*/  MOV R0, UR21 ;  /* 0x0000001500007c02 */ /* 0x000fee0008000f00 */
.L_x_208:
[----:B-1----:R1:W3:Y:S02]  /*a460*/  SYNCS.PHASECHK.TRANS64.TRYWAIT P0, [R0+URZ+0xe8], R9 ;  /* 0x0000e809000075a7 */ /* 0x0022e400080011ff */
[----:B---3--:R-:W-:Y:S05]  /*a470*/  @!P0 NANOSLEEP.SYNCS 0x989680 ;  /* 0x009896800000895d */ /* 0x008fea0003900000 */
[----:B------:R-:W3:Y:S02]  /*a480*/  @!P0 SYNCS.PHASECHK.TRANS64 P0, [R0+URZ+0xe8], R9 ;  /* 0x0000e809000085a7 */ /* 0x000ee400080010ff */
[----:B---3--:R-:W-:Y:S05]  /*a490*/  @!P0 BRA `(.L_x_208) ;  /* 0xfffffffc00f08947 */ /* 0x008fea000383ffff */
[----:B------:R-:W-:Y:S05]  /*a4a0*/  BRA `(.L_x_209) ;  /* 0xffffffb000c07947 */ /* 0x000fea000383ffff */
.L_x_103:
[----:B------:R-:W-:Y:S07]  /*a4b0*/  MOV R0, UR21 ;  /* 0x0000001500007c02 */ /* 0x000fee0008000f00 */
.L_x_210:
[----:B-1----:R1:W3:Y:S02]  /*a4c0*/  SYNCS.PHASECHK.TRANS64.TRYWAIT P0, [R0+URZ+0xf0], R9 ;  /* 0x0000f009000075a7 */ /* 0x0022e400080011ff */
[----:B---3--:R-:W-:Y:S05]  /*a4d0*/  @!P0 NANOSLEEP.SYNCS 0x989680 ;  /* 0x009896800000895d */ /* 0x008fea0003900000 */
[----:B------:R-:W3:Y:S02]  /*a4e0*/  @!P0 SYNCS.PHASECHK.TRANS64 P0, [R0+URZ+0xf0], R9 ;  /* 0x0000f009000085a7 */ /* 0x000ee400080010ff */
[----:B---3--:R-:W-:Y:S05]  /*a4f0*/  @!P0 BRA `(.L_x_210) ;  /* 0xfffffffc00f08947 */ /* 0x008fea000383ffff */
[----:B------:R-:W-:Y:S05]  /*a500*/  BRA `(.L_x_211) ;  /* 0xffffffb4001c7947 */ /* 0x000fea000383ffff */
.L_x_104:
[----:B------:R-:W-:Y:S07]  /*a510*/  MOV R0, UR21 ;  /* 0x0000001500007c02 */ /* 0x000fee0008000f00 */
.L_x_212:
[----:B-1----:R1:W3:Y:S02]  /*a520*/  SYNCS.PHASECHK.TRANS64.TRYWAIT P0, [R0+URZ+0xf8], R9 ;  /* 0x0000f809000075a7 */ /* 0x0022e400080011ff */
[----:B---3--:R-:W-:Y:S05]  /*a530*/  @!P0 NANOSLEEP.SYNCS 0x989680 ;  /* 0x009896800000895d */ /* 0x008fea0003900000 */
[----:B------:R-:W3:Y:S02]  /*a540*/  @!P0 SYNCS.PHASECHK.TRANS64 P0, [R0+URZ+0xf8], R9 ;  /* 0x0000f809000085a7 */ /* 0x000ee400080010ff */
[----:B---3--:R-:W-:Y:S05]  /*a550*/  @!P0 BRA `(.L_x_212) ;  /* 0xfffffffc00f08947 */ /* 0x008fea000383ffff */
[----:B------:R-:W-:Y:S05]  /*a560*/  BRA `(.L_x_213) ;  /* 0xffffffb400787947 */ /* 0x000fea000383ffff */
.L_x_106:
[----:B------:R-:W-:-:S07]  /*a570*/  MOV R0, UR21 ;  /* 0x0000001500007c02 */ /* 0x000fce0008000f00 */
.L_x_214:
[----:B-1----:R1:W4:Y:S02]  /*a580*/  SYNCS.PHASECHK.TRANS64.TRYWAIT P0, [R0+URZ+0xe0], R2 ;  /* 0x0000e002000075a7 */ /* 0x00232400080011ff */
[----:B----4-:R-:W-:Y:S05]  /*a590*/  @!P0 NANOSLEEP.SYNCS 0x989680 ;  /* 0x009896800000895d */ /* 0x010fea0003900000 */
[----:B------:R-:W4:Y:S02]  /*a5a0*/  @!P0 SYNCS.PHASECHK.TRANS64 P0, [R0+URZ+0xe0], R2 ;  /* 0x0000e002000085a7 */ /* 0x000f2400080010ff */
[----:B----4-:R-:W-:Y:S05]  /*a5b0*/  @!P0 BRA `(.L_x_214) ;  /* 0xfffffffc00f08947 */ /* 0x010fea000383ffff */
[----:B------:R-:W-:Y:S05]  /*a5c0*/  BRA `(.L_x_215) ;  /* 0xffffffb800047947 */ /* 0x000fea000383ffff */
.L_x_107:
[----:B-1----:R-:W-:-:S07]  /*a5d0*/  MOV R0, UR21 ;  /* 0x0000001500007c02 */ /* 0x002fce0008000f00 */
.L_x_216:
[----:B-1----:R1:W4:Y:S02]  /*a5e0*/  SYNCS.PHASECHK.TRANS64.TRYWAIT P0, [R0+URZ+0xe8], R2 ;  /* 0x0000e802000075a7 */ /* 0x00232400080011ff */
[----:B----4-:R-:W-:Y:S05]  /*a5f0*/  @!P0 NANOSLEEP.SYNCS 0x989680 ;  /* 0x009896800000895d */ /* 0x010fea0003900000 */
[----:B------:R-:W4:Y:S02]  /*a600*/  @!P0 SYNCS.PHASECHK.TRANS64 P0, [R0+URZ+0xe8], R2 ;  /* 0x0000e802000085a7 */ /* 0x000f2400080010ff */
[----:B----4-:R-:W-:Y:S05]  /*a610*/  @!P0 BRA `(.L_x_216) ;  /* 0xfffffffc00f08947 */ /* 0x010fea000383ffff */
[----:B------:R-:W-:Y:S05]  /*a620*/  BRA `(.L_x_217) ;  /* 0xffffffb400f47947 */ /* 0x000fea000383ffff */
.L_x_108:
[----:B-1----:R-:W-:-:S07]  /*a630*/  MOV R0, UR21 ;  /* 0x0000001500007c02 */ /* 0x002fce0008000f00 */
.L_x_218:
[----:B-1----:R1:W4:Y:S02]  /*a640*/  SYNCS.PHASECHK.TRANS64.TRYWAIT P0, [R0+URZ+0xf0], R2 ;  /* 0x0000f002000075a7 */ /* 0x00232400080011ff */
[----:B----4-:R-:W-:Y:S05]  /*a650*/  @!P0 NANOSLEEP.SYNCS 0x989680 ;  /* 0x009896800000895d */ /* 0x010fea0003900000 */
[----:B------:R-:W4:Y:S02]  /*a660*/  @!P0 SYNCS.PHASECHK.TRANS64 P0, [R0+URZ+0xf0], R2 ;  /* 0x0000f002000085a7 */ /* 0x000f2400080010ff */
[----:B----4-:R-:W-:Y:S05]  /*a670*/  @!P0 BRA `(.L_x_218) ;  /* 0xfffffffc00f08947 */ /* 0x010fea000383ffff */
[----:B------:R-:W-:Y:S05]  /*a680*/  BRA `(.L_x_219) ;  /* 0xffffffb400e47947 */ /* 0x000fea000383ffff */
.L_x_110:
[----:B--2---:R2:W4:Y:S02]  /*a690*/  SYNCS.PHASECHK.TRANS64.TRYWAIT P0, [R3+URZ+0x110], R0 ;  /* 0x00011000030075a7 */ /* 0x00452400080011ff */
[----:B----4-:R-:W-:Y:S05]  /*a6a0*/  @!P0 NANOSLEEP.SYNCS 0x989680 ;  /* 0x009896800000895d */ /* 0x010fea0003900000 */
[----:B------:R-:W4:Y:S02]  /*a6b0*/  @!P0 SYNCS.PHASECHK.TRANS64 P0, [R3+URZ+0x110], R0 ;  /* 0x00011000030085a7 */ /* 0x000f2400080010ff */
[----:B----4-:R-:W-:Y:S05]  /*a6c0*/  @!P0 BRA `(.L_x_110) ;  /* 0xfffffffc00f08947 */ /* 0x010fea000383ffff */
[----:B------:R-:W-:Y:S05]  /*a6d0*/  BRA `(.L_x_220) ;  /* 0xffffffb800b87947 */ /* 0x000fea000383ffff */
.L_x_121:
[----:B-1----:R-:W-:Y:S04]  /*a6e0*/  MOV R2, UR43 ;  /* 0x0000002b00027c02 */ /* 0x002fe80008000f00 */
[----:B------:R1:W2:Y:S03]  /*a6f0*/  SYNCS.PHASECHK.TRANS64.TRYWAIT P0, [R2+URZ+0xc0], R3 ;  /* 0x0000c003020075a7 */ /* 0x0002a600080011ff */
[----:B--2---:R-:W-:Y:S05]  /*a700*/  @!P0 NANOSLEEP.SYNCS 0x989680 ;  /* 0x009896800000895d */ /* 0x004fea0003900000 */
[----:B------:R-:W2:Y:S02]  /*a710*/  @!P0 SYNCS.PHASECHK.TRANS64 P0, [R2+URZ+0xc0], R3 ;  /* 0x0000c003020085a7 */ /* 0x000ea400080010ff */
[----:B--2---:R-:W-:Y:S05]  /*a720*/  @!P0 BRA `(.L_x_121) ;  /* 0xfffffffc00ec8947 */ /* 0x004fea000383ffff */
[----:B------:R-:W-:Y:S05]  /*a730*/  BRA `(.L_x_120) ;  /* 0xffffffc8000c7947 */ /* 0x000fea000383ffff */
.L_x_123:
[----:B-1----:R1:W3:Y:S02]  /*a740*/  SYNCS.PHASECHK.TRANS64.TRYWAIT P1, [R72+URZ+0x130], R0 ;  /* 0x00013000480075a7 */ /* 0x0022e400080211ff */
[----:B---3--:R-:W-:Y:S05]  /*a750*/  @!P1 NANOSLEEP.SYNCS 0x989680 ;  /* 0x009896800000995d */ /* 0x008fea0003900000 */
[----:B------:R-:W3:Y:S02]  /*a760*/  @!P1 SYNCS.PHASECHK.TRANS64 P1, [R72+URZ+0x130], R0 ;  /* 0x00013000480095a7 */ /* 0x000ee400080210ff */
[----:B---3--:R-:W-:Y:S05]  /*a770*/  @!P1 BRA `(.L_x_123) ;  /* 0xfffffffc00f09947 */ /* 0x008fea000383ffff */
[----:B------:R-:W-:Y:S05]  /*a780*/  BRA `(.L_x_122) ;  /* 0xffffffc800347947 */ /* 0x000fea000383ffff */
.L_x_132:
[----:B-1----:R1:W3:Y:S02]  /*a790*/  SYNCS.PHASECHK.TRANS64.TRYWAIT P0, [R2+URZ+0xc0], R0 ;  /* 0x0000c000020075a7 */ /* 0x0022e400080011ff */
[----:B---3--:R-:W-:Y:S05]  /*a7a0*/  @!P0 NANOSLEEP.SYNCS 0x989680 ;  /* 0x009896800000895d */ /* 0x008fea0003900000 */
[----:B------:R-:W3:Y:S02]  /*a7b0*/  @!P0 SYNCS.PHASECHK.TRANS64 P0, [R2+URZ+0xc0], R0 ;  /* 0x0000c000020085a7 */ /* 0x000ee400080010ff */
[----:B---3--:R-:W-:Y:S05]  /*a7c0*/  @!P0 BRA `(.L_x_132) ;  /* 0xfffffffc00f08947 */ /* 0x008fea000383ffff */
[----:B------:R-:W-:Y:S05]  /*a7d0*/  BRA `(.L_x_131) ;  /* 0xffffffd000647947 */ /* 0x000fea000383ffff */
.L_x_140:
[----:B-1----:R1:W3:Y:S02]  /*a7e0*/  SYNCS.PHASECHK.TRANS64.TRYWAIT P0, [R0+URZ+0xc0], R6 ;  /* 0x0000c006000075a7 */ /* 0x0022e400080011ff */
[----:B---3--:R-:W-:Y:S05]  /*a7f0*/  @!P0 NANOSLEEP.SYNCS 0x989680 ;  /* 0x009896800000895d */ /* 0x008fea0003900000 */
[----:B------:R-:W3:Y:S02]  /*a800*/  @!P0 SYNCS.PHASECHK.TRANS64 P0, [R0+URZ+0xc0], R6 ;  /* 0x0000c006000085a7 */ /* 0x000ee400080010ff */
[----:B---3--:R-:W-:Y:S05]  /*a810*/  @!P0 BRA `(.L_x_140) ;  /* 0xfffffffc00f08947 */ /* 0x008fea000383ffff */
[----:B------:R-:W-:Y:S05]  /*a820*/  BRA `(.L_x_139) ;  /* 0xffffffd800bc7947 */ /* 0x000fea000383ffff */
.L_x_148:
[----:B-1----:R1:W3:Y:S02]  /*a830*/  SYNCS.PHASECHK.TRANS64.TRYWAIT P0, [R0+URZ+0xc0], R5 ;  /* 0x0000c005000075a7 */ /* 0x0022e400080011ff */
[----:B---3--:R-:W-:Y:S05]  /*a840*/  @!P0 NANOSLEEP.SYNCS 0x989680 ;  /* 0x009896800000895d */ /* 0x008fea0003900000 */
[----:B------:R-:W3:Y:S02]  /*a850*/  @!P0 SYNCS.PHASECHK.TRANS64 P0, [R0+URZ+0xc0], R5 ;  /* 0x0000c005000085a7 */ /* 0x000ee400080010ff */
[----:B---3--:R-:W-:Y:S05]  /*a860*/  @!P0 BRA `(.L_x_148) ;  /* 0xfffffffc00f08947 */ /* 0x008fea000383ffff */
[----:B------:R-:W-:Y:S05]  /*a870*/  BRA `(.L_x_147) ;  /* 0xffffffe400147947 */ /* 0x000fea000383ffff */
        .weak           $__internal_0_$__cuda_sm10x_tcgen05_guardrail_trap_col_being_dealloced_not_returned_by_alloc
        .type           $__internal_0_$__cuda_sm10x_tcgen05_guardrail_trap_col_being_dealloced_not_returned_by_alloc,@function
        .size           $__internal_0_$__cuda_sm10x_tcgen05_guardrail_trap_col_being_dealloced_not_returned_by_alloc,($__internal_1_$__cuda_sm10x_tcgen05_guardrail_trap_phase_invalid_during_alloc - $__internal_0_$__cuda_sm10x_tcgen05_guardrail_trap_col_being_dealloced_not_returned_by_alloc)
$__internal_0_$__cuda_sm10x_tcgen05_guardrail_trap_col_being_dealloced_not_returned_by_alloc:
[----:B------:R-:W-:Y:S05]  /*a880*/  BPT.TRAP 0x1 ;  /* 0x000000040000795c */ /* 0x000fea0000300000 */
[----:B------:R-:W-:-:S04]  /*a890*/  HFMA2 R3, -RZ, RZ, 0, 0 ;  /* 0x00000000ff037431 */ /* 0x000fc800000001ff */
[----:B------:R-:W-:Y:S05]  /*a8a0*/  RET.REL.NODEC R2 `(_ZN7cutlass13device_kernelINS_4gemm6kernel13GemmUniversalIN4cute5tupleIJiiiiEEENS1_10collective13CollectiveMmaINS1_35MainloopSm100TmaUmmaWarpSpecializedILi12ELi2ELi4ENS5_IJNS4_1CILi4EEENSA_ILi2EEENSA_ILi1EEEEEEEENS5_IJNSA_ILi128EEESG_NSA_ILi32EEEEEENS_10tfloat32_tENS5_IJlSD_lEEESJ_SK_NS4_8TiledMMAINS4_8MMA_AtomIJNS4_23SM100_MMA_TF32_2x1SM_SSISJ_SJ_fLi128ELi128ELNS4_4UMMA5MajorE0ELSP_0ELNSO_7ScaleInE0ELSQ_0EEEEEENS4_6LayoutINS5_IJSD_SD_SD_EEENS5_IJNSA_ILi0EEESV_SV_EEEEENS5_IJNS4_10UnderscoreESY_SY_EEEEENS4_28SM100_TMA_2SM_LOAD_MULTICASTENS4_14ComposedLayoutINS4_7SwizzleILi3ELi4ELi3EEENS4_18smem_ptr_flag_bitsILi32EEENST_INS5_IJNSA_ILi8EEESH_EEENS5_IJSH_SD_EEEEEEEvNS4_8identityES11_S1B_vS1C_EENS_8epilogue10collective18CollectiveEpilogueINS1E_23Sm100TmaWarpSpecializedILi4ELi2ELi16ELb1ELb0EEEJNS5_IJNSA_ILi64EEESG_SH_EEENS5_IJNST_IS1J_SD_EENST_INS5_IJNSA_ILi16EEESC_EEENS5_IJSD_S1J_EEEEEEEESJ_SK_SJ_SK_NS1E_6fusion15FusionCallbacksIS1I_NS1R_17LinearCombinationISJ_fSJ_fLNS_15FloatRoundStyleE2EEES1K_S1Q_JEEENS4_5SM1004TMEM4LOAD26SM100_TMEM_LOAD_32dp32b16xENS4_13SM90_TMA_LOADENS12_INS13_ILi2ELi4ELi3EEES16_NST_INS5_IJS17_S1M_EEENS5_IJS1M_SD_EEEEEEENS4_39AutoVectorizingCopyWithAssumedAlignmentILi128EEENS4_14SM90_TMA_STOREES26_S28_S28_EEEvvEEEEvNT_6ParamsE) ;  /* 0xffffff5402d47950 */ /* 0x000fea0003c3ffff */
        .weak           $__internal_1_$__cuda_sm10x_tcgen05_guardrail_trap_phase_invalid_during_alloc
        .type           $__internal_1_$__cuda_sm10x_tcgen05_guardrail_trap_phase_invalid_during_alloc,@function
        .size           $__internal_1_$__cuda_sm10x_tcgen05_guardrail_trap_phase_invalid_during_alloc,($__internal_2_$__cuda_sm10x_tcgen05_guardrail_trap_unallocated_columns_being_dealloced - $__internal_1_$__cuda_sm10x_tcgen05_guardrail_trap_phase_invalid_during_alloc)
$__internal_1_$__cuda_sm10x_tcgen05_guardrail_trap_phase_invalid_during_alloc:
[----:B------:R-:W-:Y:S05]  /*a8b0*/  BPT.TRAP 0x1 ;  /* 0x000000040000795c */ /* 0x000fea0000300000 */
[----:B------:R-:W-:-:S04]  /*a8c0*/  MOV R5, 0x0 ;  /* 0x0000000000057802 */ /* 0x000fc80000000f00 */
[----:B------:R-:W-:Y:S05]  /*a8d0*/  RET.REL.NODEC R4 `(_ZN7cutlass13device_kernelINS_4gemm6kernel13GemmUniversalIN4cute5tupleIJiiiiEEENS1_10collective13CollectiveMmaINS1_35MainloopSm100TmaUmmaWarpSpecializedILi12ELi2ELi4ENS5_IJNS4_1CILi4EEENSA_ILi2EEENSA_ILi1EEEEEEEENS5_IJNSA_ILi128EEESG_NSA_ILi32EEEEEENS_10tfloat32_tENS5_IJlSD_lEEESJ_SK_NS4_8TiledMMAINS4_8MMA_AtomIJNS4_23SM100_MMA_TF32_2x1SM_SSISJ_SJ_fLi128ELi128ELNS4_4UMMA5MajorE0ELSP_0ELNSO_7ScaleInE0ELSQ_0EEEEEENS4_6LayoutINS5_IJSD_SD_SD_EEENS5_IJNSA_ILi0EEESV_SV_EEEEENS5_IJNS4_10UnderscoreESY_SY_EEEEENS4_28SM100_TMA_2SM_LOAD_MULTICASTENS4_14ComposedLayoutINS4_7SwizzleILi3ELi4ELi3EEENS4_18smem_ptr_flag_bitsILi32EEENST_INS5_IJNSA_ILi8EEESH_EEENS5_IJSH_SD_EEEEEEEvNS4_8identityES11_S1B_vS1C_EENS_8epilogue10collective18CollectiveEpilogueINS1E_23Sm100TmaWarpSpecializedILi4ELi2ELi16ELb1ELb0EEEJNS5_IJNSA_ILi64EEESG_SH_EEENS5_IJNST_IS1J_SD_EENST_INS5_IJNSA_ILi16EEESC_EEENS5_IJSD_S1J_EEEEEEEESJ_SK_SJ_SK_NS1E_6fusion15FusionCallbacksIS1I_NS1R_17LinearCombinationISJ_fSJ_fLNS_15FloatRoundStyleE2EEES1K_S1Q_JEEENS4_5SM1004TMEM4LOAD26SM100_TMEM_LOAD_32dp32b16xENS4_13SM90_TMA_LOADENS12_INS13_ILi2ELi4ELi3EEES16_NST_INS5_IJS17_S1M_EEENS5_IJS1M_SD_EEEEEEENS4_39AutoVectorizingCopyWithAssumedAlignmentILi128EEENS4_14SM90_TMA_STOREES26_S28_S28_EEEvvEEEEvNT_6ParamsE) ;  /* 0xffffff5404c87950 */ /* 0x000fea0003c3ffff */
        .weak           $__internal_2_$__cuda_sm10x_tcgen05_guardrail_trap_unallocated_columns_being_dealloced
        .type           $__internal_2_$__cuda_sm10x_tcgen05_guardrail_trap_unallocated_columns_being_dealloced,@function
        .size           $__internal_2_$__cuda_sm10x_tcgen05_guardrail_trap_unallocated_columns_being_dealloced,(.L_x_222 - $__internal_2_$__cuda_sm10x_tcgen05_guardrail_trap_unallocated_columns_being_dealloced)
$__internal_2_$__cuda_sm10x_tcgen05_guardrail_trap_unallocated_columns_being_dealloced:
[----:B------:R-:W-:Y:S05]  /*a8e0*/  BPT.TRAP 0x1 ;  /* 0x000000040000795c */ /* 0x000fea0000300000 */
[----:B------:R-:W-:-:S04]  /*a8f0*/  HFMA2 R3, -RZ, RZ, 0, 0 ;  /* 0x00000000ff037431 */ /* 0x000fc800000001ff */
[----:B------:R-:W-:Y:S05]  /*a900*/  RET.REL.NODEC R2 `(_ZN7cutlass13device_kernelINS_4gemm6kernel13GemmUniversalIN4cute5tupleIJiiiiEEENS1_10collective13CollectiveMmaINS1_35MainloopSm100TmaUmmaWarpSpecializedILi12ELi2ELi4ENS5_IJNS4_1CILi4EEENSA_ILi2EEENSA_ILi1EEEEEEEENS5_IJNSA_ILi128EEESG_NSA_ILi32EEEEEENS_10tfloat32_tENS5_IJlSD_lEEESJ_SK_NS4_8TiledMMAINS4_8MMA_AtomIJNS4_23SM100_MMA_TF32_2x1SM_SSISJ_SJ_fLi128ELi128ELNS4_4UMMA5MajorE0ELSP_0ELNSO_7ScaleInE0ELSQ_0EEEEEENS4_6LayoutINS5_IJSD_SD_SD_EEENS5_IJNSA_ILi0EEESV_SV_EEEEENS5_IJNS4_10UnderscoreESY_SY_EEEEENS4_28SM100_TMA_2SM_LOAD_MULTICASTENS4_14ComposedLayoutINS4_7SwizzleILi3ELi4ELi3EEENS4_18smem_ptr_flag_bitsILi32EEENST_INS5_IJNSA_ILi8EEESH_EEENS5_IJSH_SD_EEEEEEEvNS4_8identityES11_S1B_vS1C_EENS_8epilogue10collective18CollectiveEpilogueINS1E_23Sm100TmaWarpSpecializedILi4ELi2ELi16ELb1ELb0EEEJNS5_IJNSA_ILi64EEESG_SH_EEENS5_IJNST_IS1J_SD_EENST_INS5_IJNSA_ILi16EEESC_EEENS5_IJSD_S1J_EEEEEEEESJ_SK_SJ_SK_NS1E_6fusion15FusionCallbacksIS1I_NS1R_17LinearCombinationISJ_fSJ_fLNS_15FloatRoundStyleE2EEES1K_S1Q_JEEENS4_5SM1004TMEM4LOAD26SM100_TMEM_LOAD_32dp32b16xENS4_13SM90_TMA_LOADENS12_INS13_ILi2ELi4ELi3EEES16_NST_INS5_IJS17_S1M_EEENS5_IJS1M_SD_EEEEEEENS4_39AutoVectorizingCopyWithAssumedAlignmentILi128EEENS4_14SM90_TMA_STOREES26_S28_S28_EEEvvEEEEvNT_6ParamsE) ;  /* 0xffffff5402bc7950 */ /* 0x000fea0003c3ffff */
.L_x_221:
[----:B------:R-:W-:-:S00]  /*a910*/  BRA `(.L_x_221) ;  /* 0xfffffffc00fc7947 */ /* 0x000fc0000383ffff */
[----:B------:R-:W-:-:S00]  /*a920*/  NOP ;  /* 0x0000000000007918 */ /* 0x000fc00000000000 */
        /* <DEDUP_REMOVED lines=13> */
.L_x_222:


//--------------------- .nv.global.init           --------------------------
	.section	.nv.global.init,"aw",@progbits
.nv.global.init:
	.type		$str$27,@object
	.size		$str$27,($str$28 - $str$27)
$str$27:
        /*0000*/ 	.byte	0x28, 0x61, 0x64, 0x64, 0x72, 0x65, 0x73, 0x73, 0x20, 0x26, 0x20, 0x6d, 0x61, 0x73, 0x6b, 0x29
        /*0010*/ 	.byte	0x20, 0x3d, 0x3d, 0x20, 0x30, 0x00
	.type		$str$28,@object
	.size		$str$28,($str$26 - $str$28)
$str$28:
        /*0016*/ 	.byte	0x2f, 0x74, 0x6d, 0x70, 0x2f, 0x63, 0x75, 0x74, 0x6c, 0x61, 0x73, 0x73, 0x5f, 0x73, 0x77, 0x65
        /*0026*/ 	.byte	0x65, 0x70, 0x5f, 0x73, 0x72, 0x63, 0x2f, 0x69, 0x6e, 0x63, 0x6c, 0x75, 0x64, 0x65, 0x2f, 0x63
        /*0036*/ 	.byte	0x75, 0x74, 0x65, 0x2f, 0x70, 0x6f, 0x69, 0x6e, 0x74, 0x65, 0x72, 0x5f, 0x66, 0x6c, 0x61, 0x67
        /*0046*/ 	.byte	0x67, 0x65, 0x64, 0x2e, 0x68, 0x70, 0x70, 0x00
	.type		$str$26,@object
	.size		$str$26,($str$25 - $str$26)
$str$26:
        /*004e*/ 	.byte	0x2f, 0x74, 0x6d, 0x70, 0x2f, 0x63, 0x75, 0x74, 0x6c, 0x61, 0x73, 0x73, 0x5f, 0x73, 0x77, 0x65
        /*005e*/ 	.byte	0x65, 0x70, 0x5f, 0x73, 0x72, 0x63, 0x2f, 0x69, 0x6e, 0x63, 0x6c, 0x75, 0x64, 0x65, 0x2f, 0x63
        /*006e*/ 	.byte	0x75, 0x74, 0x65, 0x2f, 0x61, 0x74, 0x6f, 0x6d, 0x2f, 0x63, 0x6f, 0x70, 0x79, 0x5f, 0x74, 0x72
        /*007e*/ 	.byte	0x61, 0x69, 0x74, 0x73, 0x5f, 0x73, 0x6d, 0x31, 0x30, 0x30, 0x2e, 0x68, 0x70, 0x70, 0x00
	.type		$str$25,@object
	.size		$str$25,(__unnamed_1 - $str$25)
$str$25:
        /*008d*/ 	.byte	0x28, 0x28, 0x75, 0x69, 0x6e, 0x74, 0x33, 0x32, 0x5f, 0x74, 0x28, 0x74, 0x68, 0x72, 0x65, 0x61
        /*009d*/ 	.byte	0x64, 0x49, 0x64, 0x78, 0x2e, 0x78, 0x29, 0x20, 0x2f, 0x20, 0x33, 0x32, 0x29, 0x20, 0x25, 0x20
        /*00ad*/ 	.byte	0x34, 0x29, 0x20, 0x3d, 0x3d, 0x20, 0x28, 0x28, 0x28, 0x74, 0x6d, 0x65, 0x6d, 0x5f, 0x61, 0x64
        /*00bd*/ 	.byte	0x64, 0x72, 0x20, 0x3e, 0x3e, 0x20, 0x31, 0x36, 0x29, 0x20, 0x2f, 0x20, 0x33, 0x32, 0x29, 0x20
        /*00cd*/ 	.byte	0x25, 0x20, 0x34, 0x29, 0x00
	.type		__unnamed_1,@object
	.size		__unnamed_1,(__unnamed_2 - __unnamed_1)
__unnamed_1:
        /*00d2*/ 	.byte	0x61, 0x75, 0x74, 0x6f, 0x20, 0x63, 0x75, 0x74, 0x65, 0x3a, 0x3a, 0x61, 0x73, 0x5f, 0x70, 0x6f
        /* <DEDUP_REMOVED lines=24> */
        /*0262*/ 	.byte	0x43, 0x3c, 0x32, 0x30, 0x34, 0x38, 0x3e, 0x3e, 0x3e, 0x3e, 0x5d, 0x00
	.type		__unnamed_2,@object
	.size		__unnamed_2,(.L_2 - __unnamed_2)
__unnamed_2:
        /* <DEDUP_REMOVED lines=42> */
        /*050e*/ 	.byte	0x3e, 0x5d, 0x00
.L_2:


//--------------------- .nv.shared._ZN7cutlass13device_kernelINS_4gemm6kernel13GemmUniversalIN4cute5tupleIJiiiiEEENS1_10collective13CollectiveMmaINS1_35MainloopSm100TmaUmmaWarpSpecializedILi12ELi2ELi4ENS5_IJNS4_1CILi4EEENSA_ILi2EEENSA_ILi1EEEEEEEENS5_IJNSA_ILi128EEESG_NSA_ILi32EEEEEENS_10tfloat32_tENS5_IJlSD_lEEESJ_SK_NS4_8TiledMMAINS4_8MMA_AtomIJNS4_23SM100_MMA_TF32_2x1SM_SSISJ_SJ_fLi128ELi128ELNS4_4UMMA5MajorE0ELSP_0ELNSO_7ScaleInE0ELSQ_0EEEEEENS4_6LayoutINS5_IJSD_SD_SD_EEENS5_IJNSA_ILi0EEESV_SV_EEEEENS5_IJNS4_10UnderscoreESY_SY_EEEEENS4_28SM100_TMA_2SM_LOAD_MULTICASTENS4_14ComposedLayoutINS4_7SwizzleILi3ELi4ELi3EEENS4_18smem_ptr_flag_bitsILi32EEENST_INS5_IJNSA_ILi8EEESH_EEENS5_IJSH_SD_EEEEEEEvNS4_8identityES11_S1B_vS1C_EENS_8epilogue10collective18CollectiveEpilogueINS1E_23Sm100TmaWarpSpecializedILi4ELi2ELi16ELb1ELb0EEEJNS5_IJNSA_ILi64EEESG_SH_EEENS5_IJNST_IS1J_SD_EENST_INS5_IJNSA_ILi16EEESC_EEENS5_IJSD_S1J_EEEEEEEESJ_SK_SJ_SK_NS1E_6fusion15FusionCallbacksIS1I_NS1R_17LinearCombinationISJ_fSJ_fLNS_15FloatRoundStyleE2EEES1K_S1Q_JEEENS4_5SM1004TMEM4LOAD26SM100_TMEM_LOAD_32dp32b16xENS4_13SM90_TMA_LOADENS12_INS13_ILi2ELi4ELi3EEES16_NST_INS5_IJS17_S1M_EEENS5_IJS1M_SD_EEEEEEENS4_39AutoVectorizingCopyWithAssumedAlignmentILi128EEENS4_14SM90_TMA_STOREES26_S28_S28_EEEvvEEEEvNT_6ParamsE --------------------------
	.section	.nv.shared._ZN7cutlass13device_kernelINS_4gemm6kernel13GemmUniversalIN4cute5tupleIJiiiiEEENS1_10collective13CollectiveMmaINS1_35MainloopSm100TmaUmmaWarpSpecializedILi12ELi2ELi4ENS5_IJNS4_1CILi4EEENSA_ILi2EEENSA_ILi1EEEEEEEENS5_IJNSA_ILi128EEESG_NSA_ILi32EEEEEENS_10tfloat32_tENS5_IJlSD_lEEESJ_SK_NS4_8TiledMMAINS4_8MMA_AtomIJNS4_23SM100_MMA_TF32_2x1SM_SSISJ_SJ_fLi128ELi128ELNS4_4UMMA5MajorE0ELSP_0ELNSO_7ScaleInE0ELSQ_0EEEEEENS4_6LayoutINS5_IJSD_SD_SD_EEENS5_IJNSA_ILi0EEESV_SV_EEEEENS5_IJNS4_10UnderscoreESY_SY_EEEEENS4_28SM100_TMA_2SM_LOAD_MULTICASTENS4_14ComposedLayoutINS4_7SwizzleILi3ELi4ELi3EEENS4_18smem_ptr_flag_bitsILi32EEENST_INS5_IJNSA_ILi8EEESH_EEENS5_IJSH_SD_EEEEEEEvNS4_8identityES11_S1B_vS1C_EENS_8epilogue10collective18CollectiveEpilogueINS1E_23Sm100TmaWarpSpecializedILi4ELi2ELi16ELb1ELb0EEEJNS5_IJNSA_ILi64EEESG_SH_EEENS5_IJNST_IS1J_SD_EENST_INS5_IJNSA_ILi16EEESC_EEENS5_IJSD_S1J_EEEEEEEESJ_SK_SJ_SK_NS1E_6fusion15FusionCallbacksIS1I_NS1R_17LinearCombinationISJ_fSJ_fLNS_15FloatRoundStyleE2EEES1K_S1Q_JEEENS4_5SM1004TMEM4LOAD26SM100_TMEM_LOAD_32dp32b16xENS4_13SM90_TMA_LOADENS12_INS13_ILi2ELi4ELi3EEES16_NST_INS5_IJS17_S1M_EEENS5_IJS1M_SD_EEEEEEENS4_39AutoVectorizingCopyWithAssumedAlignmentILi128EEENS4_14SM90_TMA_STOREES26_S28_S28_EEEvvEEEEvNT_6ParamsE,"aw",@nobits
	.sectionflags	@""
	.align	16
	.zero		1024


//--------------------- .nv.shared.reserved.0     --------------------------
	.section	.nv.shared.reserved.0,"aw",@nobits
	.weak		__nv_reservedSMEM_offset_0_alias
	.size		__nv_reservedSMEM_offset_0_alias, 0, 64
	.other		__nv_reservedSMEM_offset_0_alias,@"STO_CUDA_RESERVED_SHARED STV_DEFAULT"
__nv_reservedSMEM_offset_0_alias:
	.zero		0
.nv.shared.reserved.0:
	.zero		64
	.weak		__nv_reservedSMEM_tcgen05_partition
	.type		__nv_reservedSMEM_tcgen05_partition,@object
	.size		__nv_reservedSMEM_tcgen05_partition,(.L_0 - __nv_reservedSMEM_tcgen05_partition)
__nv_reservedSMEM_tcgen05_partition:
	.zero		32
.L_0:


//--------------------- .nv.global                --------------------------
	.section	.nv.global,"aw",@nobits
.nv.global:
	.type		_ZN40_INTERNAL_c3a389e9_4_k_cu_0ff865f5_300484cute1_E,@object
	.size		_ZN40_INTERNAL_c3a389e9_4_k_cu_0ff865f5_300484cute1_E,(_ZN40_INTERNAL_c3a389e9_4_k_cu_0ff865f5_300484cuda3std3__45__cpo6cbeginE - _ZN40_INTERNAL_c3a389e9_4_k_cu_0ff865f5_300484cute1_E)
_ZN40_INTERNAL_c3a389e9_4_k_cu_0ff865f5_300484cute1_E:
	.zero		1
	.type		_ZN40_INTERNAL_c3a389e9_4_k_cu_0ff865f5_300484cuda3std3__45__cpo6cbeginE,@object
	.size		_ZN40_INTERNAL_c3a389e9_4_k_cu_0ff865f5_300484cuda3std3__45__cpo6cbeginE,(_ZN40_INTERNAL_c3a389e9_4_k_cu_0ff865f5_300484cuda3std3__48in_placeE - _ZN40_INTERNAL_c3a389e9_4_k_cu_0ff865f5_300484cuda3std3__45__cpo6cbeginE)
_ZN40_INTERNAL_c3a389e9_4_k_cu_0ff865f5_300484cuda3std3__45__cpo6cbeginE:
	.zero		1
	.type		_ZN40_INTERNAL_c3a389e9_4_k_cu_0ff865f5_300484cuda3std3__48in_placeE,@object
	.size		_ZN40_INTERNAL_c3a389e9_4_k_cu_0ff865f5_300484cuda3std3__48in_placeE,(_ZN40_INTERNAL_c3a389e9_4_k_cu_0ff865f5_300484cuda3std6ranges3__45__cpo9iter_moveE - _ZN40_INTERNAL_c3a389e9_4_k_cu_0ff865f5_300484cuda3std3__48in_placeE)
_ZN40_INTERNAL_c3a389e9_4_k_cu_0ff865f5_300484cuda3std3__48in_placeE:
	.zero		1
	.type		_ZN40_INTERNAL_c3a389e9_4_k_cu_0ff865f5_300484cuda3std6ranges3__45__cpo9iter_moveE,@object
	.size		_ZN40_INTERNAL_c3a389e9_4_k_cu_0ff865f5_300484cuda3std6ranges3__45__cpo9iter_moveE,(_ZN40_INTERNAL_c3a389e9_4_k_cu_0ff865f5_300484cuda3std3__45__cpo5beginE - _ZN40_INTERNAL_c3a389e9_4_k_cu_0ff865f5_300484cuda3std6ranges3__45__cpo9iter_moveE)
_ZN40_INTERNAL_c3a389e9_4_k_cu_0ff865f5_300484cuda3std6ranges3__45__cpo9iter_moveE:
	.zero		1
	.type		_ZN40_INTERNAL_c3a389e9_4_k_cu_0ff865f5_300484cuda3std3__45__cpo5beginE,@object
	.size		_ZN40_INTERNAL_c3a389e9_4_k_cu_0ff865f5_300484cuda3std3__45__cpo5beginE,(_ZN40_INTERNAL_c3a389e9_4_k_cu_0ff865f5_300484cuda3std3__442_GLOBAL__N__c3a389e9_4_k_cu_0ff865f5_300486ignoreE - _ZN40_INTERNAL_c3a389e9_4_k_cu_0ff865f5_300484cuda3std3__45__cpo5beginE)
_ZN40_INTERNAL_c3a389e9_4_k_cu_0ff865f5_300484cuda3std3__45__cpo5beginE:
	.zero		1
	.type		_ZN40_INTERNAL_c3a389e9_4_k_cu_0ff865f5_300484cuda3std3__442_GLOBAL__N__c3a389e9_4_k_cu_0ff865f5_300486ignoreE,@object
	.size		_ZN40_INTERNAL_c3a389e9_4_k_cu_0ff865f5_300484cuda3std3__442_GLOBAL__N__c3a389e9_4_k_cu_0ff865f5_300486ignoreE,(_ZN40_INTERNAL_c3a389e9_4_k_cu_0ff865f5_300484cute7productE - _ZN40_INTERNAL_c3a389e9_4_k_cu_0ff865f5_300484cuda3std3__442_GLOBAL__N__c3a389e9_4_k_cu_0ff865f5_300486ignoreE)
_ZN40_INTERNAL_c3a389e9_4_k_cu_0ff865f5_300484cuda3std3__442_GLOBAL__N__c3a389e9_4_k_cu_0ff865f5_300486ignoreE:
	.zero		1
	.type		_ZN40_INTERNAL_c3a389e9_4_k_cu_0ff865f5_300484cute7productE,@object
	.size		_ZN40_INTERNAL_c3a389e9_4_k_cu_0ff865f5_300484cute7productE,(_ZN40_INTERNAL_c3a389e9_4_k_cu_0ff865f5_300484cuda3std3__45__cpo3endE - _ZN40_INTERNAL_c3a389e9_4_k_cu_0ff865f5_300484cute7productE)
_ZN40_INTERNAL_c3a389e9_4_k_cu_0ff865f5_300484cute7productE:
	.zero		1
	.type		_ZN40_INTERNAL_c3a389e9_4_k_cu_0ff865f5_300484cuda3std3__45__cpo3endE,@object
	.size		_ZN40_INTERNAL_c3a389e9_4_k_cu_0ff865f5_300484cuda3std3__45__cpo3endE,(_ZN40_INTERNAL_c3a389e9_4_k_cu_0ff865f5_300484cuda3std3__419piecewise_constructE - _ZN40_INTERNAL_c3a389e9_4_k_cu_0ff865f5_300484cuda3std3__45__cpo3endE)
_ZN40_INTERNAL_c3a389e9_4_k_cu_0ff865f5_300484cuda3std3__45__cpo3endE:
	.zero		1
	.type		_ZN40_INTERNAL_c3a389e9_4_k_cu_0ff865f5_300484cuda3std3__419piecewise_constructE,@object
	.size		_ZN40_INTERNAL_c3a389e9_4_k_cu_0ff865f5_300484cuda3std3__419piecewise_constructE,(_ZN40_INTERNAL_c3a389e9_4_k_cu_0ff865f5_300484cuda3std3__45__cpo4cendE - _ZN40_INTERNAL_c3a389e9_4_k_cu_0ff865f5_300484cuda3std3__419piecewise_constructE)
_ZN40_INTERNAL_c3a389e9_4_k_cu_0ff865f5_300484cuda3std3__419piecewise_constructE:
	.zero		1
	.type		_ZN40_INTERNAL_c3a389e9_4_k_cu_0ff865f5_300484cuda3std3__45__cpo4cendE,@object
	.size		_ZN40_INTERNAL_c3a389e9_4_k_cu_0ff865f5_300484cuda3std3__45__cpo4cendE,(_ZN40_INTERNAL_c3a389e9_4_k_cu_0ff865f5_300484cuda3std6ranges3__45__cpo4swapE - _ZN40_INTERNAL_c3a389e9_4_k_cu_0ff865f5_300484cuda3std3__45__cpo4cendE)
_ZN40_INTERNAL_c3a389e9_4_k_cu_0ff865f5_300484cuda3std3__45__cpo4cendE:
	.zero		1
	.type		_ZN40_INTERNAL_c3a389e9_4_k_cu_0ff865f5_300484cuda3std6ranges3__45__cpo4swapE,@object
	.size		_ZN40_INTERNAL_c3a389e9_4_k_cu_0ff865f5_300484cuda3std6ranges3__45__cpo4swapE,(.L_10 - _ZN40_INTERNAL_c3a389e9_4_k_cu_0ff865f5_300484cuda3std6ranges3__45__cpo4swapE)
_ZN40_INTERNAL_c3a389e9_4_k_cu_0ff865f5_300484cuda3std6ranges3__45__cpo4swapE:
	.zero		1
.L_10:


//--------------------- .nv.constant0._ZN7cutlass13device_kernelINS_4gemm6kernel13GemmUniversalIN4cute5tupleIJiiiiEEENS1_10collective13CollectiveMmaINS1_35MainloopSm100TmaUmmaWarpSpecializedILi12ELi2ELi4ENS5_IJNS4_1CILi4EEENSA_ILi2EEENSA_ILi1EEEEEEEENS5_IJNSA_ILi128EEESG_NSA_ILi32EEEEEENS_10tfloat32_tENS5_IJlSD_lEEESJ_SK_NS4_8TiledMMAINS4_8MMA_AtomIJNS4_23SM100_MMA_TF32_2x1SM_SSISJ_SJ_fLi128ELi128ELNS4_4UMMA5MajorE0ELSP_0ELNSO_7ScaleInE0ELSQ_0EEEEEENS4_6LayoutINS5_IJSD_SD_SD_EEENS5_IJNSA_ILi0EEESV_SV_EEEEENS5_IJNS4_10UnderscoreESY_SY_EEEEENS4_28SM100_TMA_2SM_LOAD_MULTICASTENS4_14ComposedLayoutINS4_7SwizzleILi3ELi4ELi3EEENS4_18smem_ptr_flag_bitsILi32EEENST_INS5_IJNSA_ILi8EEESH_EEENS5_IJSH_SD_EEEEEEEvNS4_8identityES11_S1B_vS1C_EENS_8epilogue10collective18CollectiveEpilogueINS1E_23Sm100TmaWarpSpecializedILi4ELi2ELi16ELb1ELb0EEEJNS5_IJNSA_ILi64EEESG_SH_EEENS5_IJNST_IS1J_SD_EENST_INS5_IJNSA_ILi16EEESC_EEENS5_IJSD_S1J_EEEEEEEESJ_SK_SJ_SK_NS1E_6fusion15FusionCallbacksIS1I_NS1R_17LinearCombinationISJ_fSJ_fLNS_15FloatRoundStyleE2EEES1K_S1Q_JEEENS4_5SM1004TMEM4LOAD26SM100_TMEM_LOAD_32dp32b16xENS4_13SM90_TMA_LOADENS12_INS13_ILi2ELi4ELi3EEES16_NST_INS5_IJS17_S1M_EEENS5_IJS1M_SD_EEEEEEENS4_39AutoVectorizingCopyWithAssumedAlignmentILi128EEENS4_14SM90_TMA_STOREES26_S28_S28_EEEvvEEEEvNT_6ParamsE --------------------------
	.section	.nv.constant0._ZN7cutlass13device_kernelINS_4gemm6kernel13GemmUniversalIN4cute5tupleIJiiiiEEENS1_10collective13CollectiveMmaINS1_35MainloopSm100TmaUmmaWarpSpecializedILi12ELi2ELi4ENS5_IJNS4_1CILi4EEENSA_ILi2EEENSA_ILi1EEEEEEEENS5_IJNSA_ILi128EEESG_NSA_ILi32EEEEEENS_10tfloat32_tENS5_IJlSD_lEEESJ_SK_NS4_8TiledMMAINS4_8MMA_AtomIJNS4_23SM100_MMA_TF32_2x1SM_SSISJ_SJ_fLi128ELi128ELNS4_4UMMA5MajorE0ELSP_0ELNSO_7ScaleInE0ELSQ_0EEEEEENS4_6LayoutINS5_IJSD_SD_SD_EEENS5_IJNSA_ILi0EEESV_SV_EEEEENS5_IJNS4_10UnderscoreESY_SY_EEEEENS4_28SM100_TMA_2SM_LOAD_MULTICASTENS4_14ComposedLayoutINS4_7SwizzleILi3ELi4ELi3EEENS4_18smem_ptr_flag_bitsILi32EEENST_INS5_IJNSA_ILi8EEESH_EEENS5_IJSH_SD_EEEEEEEvNS4_8identityES11_S1B_vS1C_EENS_8epilogue10collective18CollectiveEpilogueINS1E_23Sm100TmaWarpSpecializedILi4ELi2ELi16ELb1ELb0EEEJNS5_IJNSA_ILi64EEESG_SH_EEENS5_IJNST_IS1J_SD_EENST_INS5_IJNSA_ILi16EEESC_EEENS5_IJSD_S1J_EEEEEEEESJ_SK_SJ_SK_NS1E_6fusion15FusionCallbacksIS1I_NS1R_17LinearCombinationISJ_fSJ_fLNS_15FloatRoundStyleE2EEES1K_S1Q_JEEENS4_5SM1004TMEM4LOAD26SM100_TMEM_LOAD_32dp32b16xENS4_13SM90_TMA_LOADENS12_INS13_ILi2ELi4ELi3EEES16_NST_INS5_IJS17_S1M_EEENS5_IJS1M_SD_EEEEEEENS4_39AutoVectorizingCopyWithAssumedAlignmentILi128EEENS4_14SM90_TMA_STOREES26_S28_S28_EEEvvEEEEvNT_6ParamsE,"a",@progbits
	.sectionflags	@""
	.align	4
.nv.constant0._ZN7cutlass13device_kernelINS_4gemm6kernel13GemmUniversalIN4cute5tupleIJiiiiEEENS1_10collective13CollectiveMmaINS1_35MainloopSm100TmaUmmaWarpSpecializedILi12ELi2ELi4ENS5_IJNS4_1CILi4EEENSA_ILi2EEENSA_ILi1EEEEEEEENS5_IJNSA_ILi128EEESG_NSA_ILi32EEEEEENS_10tfloat32_tENS5_IJlSD_lEEESJ_SK_NS4_8TiledMMAINS4_8MMA_AtomIJNS4_23SM100_MMA_TF32_2x1SM_SSISJ_SJ_fLi128ELi128ELNS4_4UMMA5MajorE0ELSP_0ELNSO_7ScaleInE0ELSQ_0EEEEEENS4_6LayoutINS5_IJSD_SD_SD_EEENS5_IJNSA_ILi0EEESV_SV_EEEEENS5_IJNS4_10UnderscoreESY_SY_EEEEENS4_28SM100_TMA_2SM_LOAD_MULTICASTENS4_14ComposedLayoutINS4_7SwizzleILi3ELi4ELi3EEENS4_18smem_ptr_flag_bitsILi32EEENST_INS5_IJNSA_ILi8EEESH_EEENS5_IJSH_SD_EEEEEEEvNS4_8identityES11_S1B_vS1C_EENS_8epilogue10collective18CollectiveEpilogueINS1E_23Sm100TmaWarpSpecializedILi4ELi2ELi16ELb1ELb0EEEJNS5_IJNSA_ILi64EEESG_SH_EEENS5_IJNST_IS1J_SD_EENST_INS5_IJNSA_ILi16EEESC_EEENS5_IJSD_S1J_EEEEEEEESJ_SK_SJ_SK_NS1E_6fusion15FusionCallbacksIS1I_NS1R_17LinearCombinationISJ_fSJ_fLNS_15FloatRoundStyleE2EEES1K_S1Q_JEEENS4_5SM1004TMEM4LOAD26SM100_TMEM_LOAD_32dp32b16xENS4_13SM90_TMA_LOADENS12_INS13_ILi2ELi4ELi3EEES16_NST_INS5_IJS17_S1M_EEENS5_IJS1M_SD_EEEEEEENS4_39AutoVectorizingCopyWithAssumedAlignmentILi128EEENS4_14SM90_TMA_STOREES26_S28_S28_EEEvvEEEEvNT_6ParamsE:
	.zero		2944


//--------------------- SYMBOLS --------------------------

	.type		.nv.reservedSmem.offset0,@object
	.size		.nv.reservedSmem.offset0,0x4
	.type		.nv.reservedSmem.cap,@object
	.size		.nv.reservedSmem.cap,0x4
	.type		__assertfail,@function
